	.target	sm_100a

	.elftype	@"ET_EXEC"


//--------------------- .note.nv.tkinfo           --------------------------
	.section	.note.nv.tkinfo,"",@"SHT_NOTE"
	.sectionflags	@"SHF_NOTE_NV_TKINFO"
	.tkinfo
        /*0018*/ 	.word	0x00000002
        /*0030*/ 	.string	""
        /*0030*/ 	.string	"ptxas"
        /*0030*/ 	.string	"Cuda compilation tools, release 13.0, V13.0.88"
        /*0030*/ 	.string	"Build cuda_13.0.r13.0/compiler.36424714_0"
        /*0030*/ 	.string	"-arch sm_100a -m 64 "



//--------------------- .note.nv.cuinfo           --------------------------
	.section	.note.nv.cuinfo,"",@"SHT_NOTE"
	.sectionflags	@"SHF_NOTE_NV_CUINFO"
        /*0018*/ 	.short	0x0002
        /*001a*/ 	.short	0x0064
        /*001c*/ 	.short	0x0082
	.zero		2


//--------------------- .nv.info                  --------------------------
	.section	.nv.info,"",@"SHT_CUDA_INFO"
	.align	4


	//----- nvinfo : EIATTR_REGCOUNT
	.align		4
        /*0000*/ 	.byte	0x04, 0x2f
        /*0002*/ 	.short	(.L_19 - .L_18)
	.align		4
.L_18:
        /*0004*/ 	.word	index@(_ZN7cutlass13device_kernelINS_4gemm6kernel13GemmUniversalIN4cute5tupleIJiiiiEEENS1_10collective13CollectiveMmaINS1_35MainloopSm100TmaUmmaWarpSpecializedILi24ELi2ELi4ENS5_IJNS4_1CILi1EEESB_SB_EEEEENS5_IJNSA_ILi64EEENSA_ILi176EEENSA_ILi16EEEEEENS_6half_tENS5_IJlSB_lEEESI_SJ_NS4_8TiledMMAINS4_8MMA_AtomIJNS4_20SM100_MMA_F16BF16_SSISI_SI_fLi64ELi176ELNS4_4UMMA5MajorE0ELSO_0ELNSN_7ScaleInE0ELSP_0EEEEEENS4_6LayoutISC_NS5_IJNSA_ILi0EEEST_ST_EEEEENS5_IJNS4_10UnderscoreESW_SW_EEEEENS4_13SM90_TMA_LOADENS4_14ComposedLayoutINS4_7SwizzleILi1ELi4ELi3EEENS4_18smem_ptr_flag_bitsILi16EEENSS_INS5_IJNSA_ILi8EEESG_EEENS5_IJSG_SB_EEEEEEEvNS4_8identityESZ_S19_vS1A_EENS_8epilogue10collective18CollectiveEpilogueINS1C_23Sm100TmaWarpSpecializedILi2ELi1ELi88ELb1ELb0EEEJSH_NS5_IJNSS_ISE_SB_EENSS_ISF_SB_EEEEESI_SJ_SI_SJ_NS1C_6fusion15FusionCallbacksIS1G_NS1K_17LinearCombinationISI_fSI_fLNS_15FloatRoundStyleE2EEESH_S1J_JEEENS4_5SM1004TMEM4LOAD26SM100_TMEM_LOAD_16dp256b2xESZ_S19_NS4_17SM75_U32x4_LDSM_NENS4_14SM90_TMA_STOREES19_NS4_17SM90_U32x4_STSM_NENS4_39AutoVectorizingCopyWithAssumedAlignmentILi128EEEEEEvvEEEEvNT_6ParamsE)
        /*0008*/ 	.word	0x000000f7


	//----- nvinfo : EIATTR_FRAME_SIZE
	.align		4
.L_19:
        /*000c*/ 	.byte	0x04, 0x11
        /*000e*/ 	.short	(.L_21 - .L_20)
	.align		4
.L_20:
        /*0010*/ 	.word	index@($__internal_2_$__cuda_sm10x_tcgen05_guardrail_trap_unallocated_columns_being_dealloced)
        /*0014*/ 	.word	0x00000000


	//----- nvinfo : EIATTR_FRAME_SIZE
	.align		4
.L_21:
        /*0018*/ 	.byte	0x04, 0x11
        /*001a*/ 	.short	(.L_23 - .L_22)
	.align		4
.L_22:
        /*001c*/ 	.word	index@($__internal_1_$__cuda_sm10x_tcgen05_guardrail_trap_phase_invalid_during_alloc)
        /*0020*/ 	.word	0x00000000


	//----- nvinfo : EIATTR_FRAME_SIZE
	.align		4
.L_23:
        /*0024*/ 	.byte	0x04, 0x11
        /*0026*/ 	.short	(.L_25 - .L_24)
	.align		4
.L_24:
        /*0028*/ 	.word	index@($__internal_0_$__cuda_sm10x_tcgen05_guardrail_trap_col_being_dealloced_not_returned_by_alloc)
        /*002c*/ 	.word	0x00000000


	//----- nvinfo : EIATTR_FRAME_SIZE
	.align		4
.L_25:
        /*0030*/ 	.byte	0x04, 0x11
        /*0032*/ 	.short	(.L_27 - .L_26)
	.align		4
.L_26:
        /*0034*/ 	.word	index@(_ZN7cutlass13device_kernelINS_4gemm6kernel13GemmUniversalIN4cute5tupleIJiiiiEEENS1_10collective13CollectiveMmaINS1_35MainloopSm100TmaUmmaWarpSpecializedILi24ELi2ELi4ENS5_IJNS4_1CILi1EEESB_SB_EEEEENS5_IJNSA_ILi64EEENSA_ILi176EEENSA_ILi16EEEEEENS_6half_tENS5_IJlSB_lEEESI_SJ_NS4_8TiledMMAINS4_8MMA_AtomIJNS4_20SM100_MMA_F16BF16_SSISI_SI_fLi64ELi176ELNS4_4UMMA5MajorE0ELSO_0ELNSN_7ScaleInE0ELSP_0EEEEEENS4_6LayoutISC_NS5_IJNSA_ILi0EEEST_ST_EEEEENS5_IJNS4_10UnderscoreESW_SW_EEEEENS4_13SM90_TMA_LOADENS4_14ComposedLayoutINS4_7SwizzleILi1ELi4ELi3EEENS4_18smem_ptr_flag_bitsILi16EEENSS_INS5_IJNSA_ILi8EEESG_EEENS5_IJSG_SB_EEEEEEEvNS4_8identityESZ_S19_vS1A_EENS_8epilogue10collective18CollectiveEpilogueINS1C_23Sm100TmaWarpSpecializedILi2ELi1ELi88ELb1ELb0EEEJSH_NS5_IJNSS_ISE_SB_EENSS_ISF_SB_EEEEESI_SJ_SI_SJ_NS1C_6fusion15FusionCallbacksIS1G_NS1K_17LinearCombinationISI_fSI_fLNS_15FloatRoundStyleE2EEESH_S1J_JEEENS4_5SM1004TMEM4LOAD26SM100_TMEM_LOAD_16dp256b2xESZ_S19_NS4_17SM75_U32x4_LDSM_NENS4_14SM90_TMA_STOREES19_NS4_17SM90_U32x4_STSM_NENS4_39AutoVectorizingCopyWithAssumedAlignmentILi128EEEEEEvvEEEEvNT_6ParamsE)
        /*0038*/ 	.word	0x00000000


	//----- nvinfo : EIATTR_MIN_STACK_SIZE
	.align		4
.L_27:
        /*003c*/ 	.byte	0x04, 0x12
        /*003e*/ 	.short	(.L_29 - .L_28)
	.align		4
.L_28:
        /*0040*/ 	.word	index@(_ZN7cutlass13device_kernelINS_4gemm6kernel13GemmUniversalIN4cute5tupleIJiiiiEEENS1_10collective13CollectiveMmaINS1_35MainloopSm100TmaUmmaWarpSpecializedILi24ELi2ELi4ENS5_IJNS4_1CILi1EEESB_SB_EEEEENS5_IJNSA_ILi64EEENSA_ILi176EEENSA_ILi16EEEEEENS_6half_tENS5_IJlSB_lEEESI_SJ_NS4_8TiledMMAINS4_8MMA_AtomIJNS4_20SM100_MMA_F16BF16_SSISI_SI_fLi64ELi176ELNS4_4UMMA5MajorE0ELSO_0ELNSN_7ScaleInE0ELSP_0EEEEEENS4_6LayoutISC_NS5_IJNSA_ILi0EEEST_ST_EEEEENS5_IJNS4_10UnderscoreESW_SW_EEEEENS4_13SM90_TMA_LOADENS4_14ComposedLayoutINS4_7SwizzleILi1ELi4ELi3EEENS4_18smem_ptr_flag_bitsILi16EEENSS_INS5_IJNSA_ILi8EEESG_EEENS5_IJSG_SB_EEEEEEEvNS4_8identityESZ_S19_vS1A_EENS_8epilogue10collective18CollectiveEpilogueINS1C_23Sm100TmaWarpSpecializedILi2ELi1ELi88ELb1ELb0EEEJSH_NS5_IJNSS_ISE_SB_EENSS_ISF_SB_EEEEESI_SJ_SI_SJ_NS1C_6fusion15FusionCallbacksIS1G_NS1K_17LinearCombinationISI_fSI_fLNS_15FloatRoundStyleE2EEESH_S1J_JEEENS4_5SM1004TMEM4LOAD26SM100_TMEM_LOAD_16dp256b2xESZ_S19_NS4_17SM75_U32x4_LDSM_NENS4_14SM90_TMA_STOREES19_NS4_17SM90_U32x4_STSM_NENS4_39AutoVectorizingCopyWithAssumedAlignmentILi128EEEEEEvvEEEEvNT_6ParamsE)
        /*0044*/ 	.word	0x00000000
.L_29:


//--------------------- .nv.compat                --------------------------
	.section	.nv.compat,"",@"SHT_CUDA_COMPAT_INFO"
	.align	4
        /*0000*/ 	.byte	0x02, 0x09, 0x01, 0x00, 0x02, 0x02, 0x02, 0x00, 0x02, 0x05, 0x05, 0x00, 0x03, 0x07, 0x01, 0x01
        /*0010*/ 	.byte	0x02, 0x03, 0x01, 0x00, 0x02, 0x06, 0x01, 0x00, 0x04, 0x0b, 0x08, 0x00, 0x09, 0x00, 0x00, 0x00
        /*0020*/ 	.byte	0x00, 0x00, 0x00, 0x00


//--------------------- .nv.info._ZN7cutlass13device_kernelINS_4gemm6kernel13GemmUniversalIN4cute5tupleIJiiiiEEENS1_10collective13CollectiveMmaINS1_35MainloopSm100TmaUmmaWarpSpecializedILi24ELi2ELi4ENS5_IJNS4_1CILi1EEESB_SB_EEEEENS5_IJNSA_ILi64EEENSA_ILi176EEENSA_ILi16EEEEEENS_6half_tENS5_IJlSB_lEEESI_SJ_NS4_8TiledMMAINS4_8MMA_AtomIJNS4_20SM100_MMA_F16BF16_SSISI_SI_fLi64ELi176ELNS4_4UMMA5MajorE0ELSO_0ELNSN_7ScaleInE0ELSP_0EEEEEENS4_6LayoutISC_NS5_IJNSA_ILi0EEEST_ST_EEEEENS5_IJNS4_10UnderscoreESW_SW_EEEEENS4_13SM90_TMA_LOADENS4_14ComposedLayoutINS4_7SwizzleILi1ELi4ELi3EEENS4_18smem_ptr_flag_bitsILi16EEENSS_INS5_IJNSA_ILi8EEESG_EEENS5_IJSG_SB_EEEEEEEvNS4_8identityESZ_S19_vS1A_EENS_8epilogue10collective18CollectiveEpilogueINS1C_23Sm100TmaWarpSpecializedILi2ELi1ELi88ELb1ELb0EEEJSH_NS5_IJNSS_ISE_SB_EENSS_ISF_SB_EEEEESI_SJ_SI_SJ_NS1C_6fusion15FusionCallbacksIS1G_NS1K_17LinearCombinationISI_fSI_fLNS_15FloatRoundStyleE2EEESH_S1J_JEEENS4_5SM1004TMEM4LOAD26SM100_TMEM_LOAD_16dp256b2xESZ_S19_NS4_17SM75_U32x4_LDSM_NENS4_14SM90_TMA_STOREES19_NS4_17SM90_U32x4_STSM_NENS4_39AutoVectorizingCopyWithAssumedAlignmentILi128EEEEEEvvEEEEvNT_6ParamsE --------------------------
	.section	.nv.info._ZN7cutlass13device_kernelINS_4gemm6kernel13GemmUniversalIN4cute5tupleIJiiiiEEENS1_10collective13CollectiveMmaINS1_35MainloopSm100TmaUmmaWarpSpecializedILi24ELi2ELi4ENS5_IJNS4_1CILi1EEESB_SB_EEEEENS5_IJNSA_ILi64EEENSA_ILi176EEENSA_ILi16EEEEEENS_6half_tENS5_IJlSB_lEEESI_SJ_NS4_8TiledMMAINS4_8MMA_AtomIJNS4_20SM100_MMA_F16BF16_SSISI_SI_fLi64ELi176ELNS4_4UMMA5MajorE0ELSO_0ELNSN_7ScaleInE0ELSP_0EEEEEENS4_6LayoutISC_NS5_IJNSA_ILi0EEEST_ST_EEEEENS5_IJNS4_10UnderscoreESW_SW_EEEEENS4_13SM90_TMA_LOADENS4_14ComposedLayoutINS4_7SwizzleILi1ELi4ELi3EEENS4_18smem_ptr_flag_bitsILi16EEENSS_INS5_IJNSA_ILi8EEESG_EEENS5_IJSG_SB_EEEEEEEvNS4_8identityESZ_S19_vS1A_EENS_8epilogue10collective18CollectiveEpilogueINS1C_23Sm100TmaWarpSpecializedILi2ELi1ELi88ELb1ELb0EEEJSH_NS5_IJNSS_ISE_SB_EENSS_ISF_SB_EEEEESI_SJ_SI_SJ_NS1C_6fusion15FusionCallbacksIS1G_NS1K_17LinearCombinationISI_fSI_fLNS_15FloatRoundStyleE2EEESH_S1J_JEEENS4_5SM1004TMEM4LOAD26SM100_TMEM_LOAD_16dp256b2xESZ_S19_NS4_17SM75_U32x4_LDSM_NENS4_14SM90_TMA_STOREES19_NS4_17SM90_U32x4_STSM_NENS4_39AutoVectorizingCopyWithAssumedAlignmentILi128EEEEEEvvEEEEvNT_6ParamsE,"",@"SHT_CUDA_INFO"
	.sectionflags	@""
	.align	4


	//----- nvinfo : EIATTR_CUDA_API_VERSION
	.align		4
        /*0000*/ 	.byte	0x04, 0x37
        /*0002*/ 	.short	(.L_31 - .L_30)
.L_30:
        /*0004*/ 	.word	0x00000082


	//----- nvinfo : EIATTR_KPARAM_INFO
	.align		4
.L_31:
        /*0008*/ 	.byte	0x04, 0x17
        /*000a*/ 	.short	(.L_33 - .L_32)
.L_32:
        /*000c*/ 	.word	0x00000000
        /*0010*/ 	.short	0x0000
        /*0012*/ 	.short	0x0000
        /*0014*/ 	.byte	0x00, 0xf0, 0x01, 0x20


	//----- nvinfo : EIATTR_AT_ENTRY_FRAGMENTS
	.align		4
.L_33:
        /*0018*/ 	.byte	0x04, 0x4f
        /*001a*/ 	.short	(.L_35 - .L_34)


	//   ....[0]....
.L_34:
        /*001c*/ 	.word	0x00000006


	//----- nvinfo : EIATTR_RESERVED_SMEM_USED
	.align		4
.L_35:
        /*0020*/ 	.byte	0x01, 0x41
	.zero		2


	//----- nvinfo : EIATTR_SPARSE_MMA_MASK
	.align		4
        /*0024*/ 	.byte	0x03, 0x50
        /*0026*/ 	.short	0x0000


	//----- nvinfo : EIATTR_TCGEN05_1CTA_USED
	.align		4
        /*0028*/ 	.byte	0x01, 0x51
	.zero		2


	//----- nvinfo : EIATTR_MAXREG_COUNT
	.align		4
        /*002c*/ 	.byte	0x03, 0x1b
        /*002e*/ 	.short	0x00ff


	//----- nvinfo : EIATTR_NUM_BARRIERS
	.align		4
        /*0030*/ 	.byte	0x02, 0x4c
        /*0032*/ 	.byte	0x07
	.zero		1


	//----- nvinfo : EIATTR_EXTERNS
	.align		4
        /*0034*/ 	.byte	0x04, 0x0f
        /*0036*/ 	.short	(.L_37 - .L_36)


	//   ....[0]....
	.align		4
.L_36:
        /*0038*/ 	.word	index@(__assertfail)


	//----- nvinfo : EIATTR_MERCURY_ISA_VERSION
	.align		4
.L_37:
        /*003c*/ 	.byte	0x03, 0x5f
        /*003e*/ 	.short	0x0101


	//----- nvinfo : EIATTR_INT_WARP_WIDE_INSTR_OFFSETS
	.align		4
        /*0040*/ 	.byte	0x04, 0x31
        /*0042*/ 	.short	(.L_39 - .L_38)


	//   ....[0]....
.L_38:
        /*0044*/ 	.word	0x00002060


	//   ....[1]....
        /*0048*/ 	.word	0x000044f0


	//   ....[2]....
        /*004c*/ 	.word	0x00004510


	//   ....[3]....
        /*0050*/ 	.word	0x00004540


	//   ....[4]....
        /*0054*/ 	.word	0x00004fe0


	//   ....[5]....
        /*0058*/ 	.word	0x00005030


	//   ....[6]....
        /*005c*/ 	.word	0x00005050


	//   ....[7]....
        /*0060*/ 	.word	0x00005090


	//   ....[8]....
        /*0064*/ 	.word	0x00005240


	//   ....[9]....
        /*0068*/ 	.word	0x000052b0


	//   ....[10]....
        /*006c*/ 	.word	0x00005320


	//   ....[11]....
        /*0070*/ 	.word	0x00005490


	//   ....[12]....
        /*0074*/ 	.word	0x000054c0


	//   ....[13]....
        /*0078*/ 	.word	0x000054e0


	//   ....[14]....
        /*007c*/ 	.word	0x00005500


	//   ....[15]....
        /*0080*/ 	.word	0x00005530


	//----- nvinfo : EIATTR_COOP_GROUP_MASK_REGIDS
	.align		4
.L_39:
        /*0084*/ 	.byte	0x04, 0x29
        /*0086*/ 	.short	(.L_41 - .L_40)


	//   ....[0]....
.L_40:
        /*0088*/ 	.word	0xffffffff


	//   ....[1]....
        /*008c*/ 	.word	0xffffffff


	//   ....[2]....
        /*0090*/ 	.word	0xffffffff


	//   ....[3]....
        /*0094*/ 	.word	0xffffffff


	//   ....[4]....
        /*0098*/ 	.word	0xffffffff


	//   ....[5]....
        /*009c*/ 	.word	0xffffffff


	//   ....[6]....
        /*00a0*/ 	.word	0xffffffff


	//   ....[7]....
        /*00a4*/ 	.word	0xffffffff


	//   ....[8]....
        /*00a8*/ 	.word	0xffffffff


	//   ....[9]....
        /*00ac*/ 	.word	0xffffffff


	//   ....[10]....
        /*00b0*/ 	.word	0xffffffff


	//   ....[11]....
        /*00b4*/ 	.word	0xffffffff


	//   ....[12]....
        /*00b8*/ 	.word	0xffffffff


	//----- nvinfo : EIATTR_COOP_GROUP_INSTR_OFFSETS
	.align		4
.L_41:
        /*00bc*/ 	.byte	0x04, 0x28
        /*00be*/ 	.short	(.L_43 - .L_42)


	//   ....[0]....
.L_42:
        /*00c0*/ 	.word	0x00000090


	//   ....[1]....
        /*00c4*/ 	.word	0x000004d0


	//   ....[2]....
        /*00c8*/ 	.word	0x000008f0


	//   ....[3]....
        /*00cc*/ 	.word	0x00000a50


	//   ....[4]....
        /*00d0*/ 	.word	0x00000b50


	//   ....[5]....
        /*00d4*/ 	.word	0x00000cc0


	//   ....[6]....
        /*00d8*/ 	.word	0x00000e60


	//   ....[7]....
        /*00dc*/ 	.word	0x00001f40


	//   ....[8]....
        /*00e0*/ 	.word	0x00003860


	//   ....[9]....
        /*00e4*/ 	.word	0x00003a70


	//   ....[10]....
        /*00e8*/ 	.word	0x00003aa0


	//   ....[11]....
        /*00ec*/ 	.word	0x000043d0


	//   ....[12]....
        /*00f0*/ 	.word	0x00004600


	//----- nvinfo : EIATTR_VRC_CTA_INIT_COUNT
	.align		4
.L_43:
        /*00f4*/ 	.byte	0x02, 0x4a
        /*00f6*/ 	.byte	0x80
	.zero		1


	//----- nvinfo : EIATTR_SYSCALL_OFFSETS
	.align		4
        /*00f8*/ 	.byte	0x04, 0x46
        /*00fa*/ 	.short	(.L_45 - .L_44)


	//   ....[0]....
.L_44:
        /*00fc*/ 	.word	0x00006040


	//   ....[1]....
        /*0100*/ 	.word	0x00006130


	//   ....[2]....
        /*0104*/ 	.word	0x00006b10


	//   ....[3]....
        /*0108*/ 	.word	0x00006c80


	//   ....[4]....
        /*010c*/ 	.word	0x00006df0


	//   ....[5]....
        /*0110*/ 	.word	0x00006f60


	//   ....[6]....
        /*0114*/ 	.word	0x000070d0


	//   ....[7]....
        /*0118*/ 	.word	0x00007240


	//   ....[8]....
        /*011c*/ 	.word	0x000073b0


	//   ....[9]....
        /*0120*/ 	.word	0x00007520


	//   ....[10]....
        /*0124*/ 	.word	0x00007690


	//   ....[11]....
        /*0128*/ 	.word	0x00007800


	//   ....[12]....
        /*012c*/ 	.word	0x00007970


	//----- nvinfo : EIATTR_MBARRIER_INSTR_OFFSETS
	.align		4
.L_45:
        /*0130*/ 	.byte	0x04, 0x39
        /*0132*/ 	.short	(.L_47 - .L_46)


	//   ....[0]....
.L_46:
        /*0134*/ 	.word	0x000005d0
        /*0138*/ 	.word	0x000000ff
        /*013c*/ 	.word	0x00000000
        /*0140*/ 	.short	0x0100
        /*0142*/ 	.byte	0x05
	.zero		1


	//   ....[1]....
        /*0144*/ 	.word	0x000005e0
        /*0148*/ 	.word	0x000000ff
        /*014c*/ 	.word	0x000000c0
        /*0150*/ 	.short	0x0100
        /*0152*/ 	.byte	0x05
	.zero		1


	//   ....[2]....
        /*0154*/ 	.word	0x000005f0
        /*0158*/ 	.word	0x000000ff
        /*015c*/ 	.word	0x00000008
        /*0160*/ 	.short	0x0100
        /*0162*/ 	.byte	0x05
	.zero		1


	//   ....[3]....
        /*0164*/ 	.word	0x00000600
        /*0168*/ 	.word	0x000000ff
        /*016c*/ 	.word	0x000000c8
        /*0170*/ 	.short	0x0100
        /*0172*/ 	.byte	0x05
	.zero		1


	//   ....[4]....
        /*0174*/ 	.word	0x00000610
        /*0178*/ 	.word	0x000000ff
        /*017c*/ 	.word	0x00000010
        /*0180*/ 	.short	0x0100
        /*0182*/ 	.byte	0x05
	.zero		1


	//   ....[5]....
        /*0184*/ 	.word	0x00000620
        /*0188*/ 	.word	0x000000ff
        /*018c*/ 	.word	0x000000d0
        /*0190*/ 	.short	0x0100
        /*0192*/ 	.byte	0x05
	.zero		1


	//   ....[6]....
        /*0194*/ 	.word	0x00000630
        /*0198*/ 	.word	0x000000ff
        /*019c*/ 	.word	0x00000018
        /*01a0*/ 	.short	0x0100
        /*01a2*/ 	.byte	0x05
	.zero		1


	//   ....[7]....
        /*01a4*/ 	.word	0x00000640
        /*01a8*/ 	.word	0x000000ff
        /*01ac*/ 	.word	0x000000d8
        /*01b0*/ 	.short	0x0100
        /*01b2*/ 	.byte	0x05
	.zero		1


	//   ....[8]....
        /*01b4*/ 	.word	0x00000650
        /*01b8*/ 	.word	0x000000ff
        /*01bc*/ 	.word	0x00000020
        /*01c0*/ 	.short	0x0100
        /*01c2*/ 	.byte	0x05
	.zero		1


	//   ....[9]....
        /*01c4*/ 	.word	0x00000660
        /*01c8*/ 	.word	0x000000ff
        /*01cc*/ 	.word	0x000000e0
        /*01d0*/ 	.short	0x0100
        /*01d2*/ 	.byte	0x05
	.zero		1


	//   ....[10]....
        /*01d4*/ 	.word	0x00000670
        /*01d8*/ 	.word	0x000000ff
        /*01dc*/ 	.word	0x00000028
        /*01e0*/ 	.short	0x0100
        /*01e2*/ 	.byte	0x05
	.zero		1


	//   ....[11]....
        /*01e4*/ 	.word	0x00000680
        /*01e8*/ 	.word	0x000000ff
        /*01ec*/ 	.word	0x000000e8
        /*01f0*/ 	.short	0x0100
        /*01f2*/ 	.byte	0x05
	.zero		1


	//   ....[12]....
        /*01f4*/ 	.word	0x00000690
        /*01f8*/ 	.word	0x000000ff
        /*01fc*/ 	.word	0x00000030
        /*0200*/ 	.short	0x0100
        /*0202*/ 	.byte	0x05
	.zero		1


	//   ....[13]....
        /*0204*/ 	.word	0x000006a0
        /*0208*/ 	.word	0x000000ff
        /*020c*/ 	.word	0x000000f0
        /*0210*/ 	.short	0x0100
        /*0212*/ 	.byte	0x05
	.zero		1


	//   ....[14]....
        /*0214*/ 	.word	0x000006b0
        /*0218*/ 	.word	0x000000ff
        /*021c*/ 	.word	0x00000038
        /*0220*/ 	.short	0x0100
        /*0222*/ 	.byte	0x05
	.zero		1


	//   ....[15]....
        /*0224*/ 	.word	0x000006c0
        /*0228*/ 	.word	0x000000ff
        /*022c*/ 	.word	0x000000f8
        /*0230*/ 	.short	0x0100
        /*0232*/ 	.byte	0x05
	.zero		1


	//   ....[16]....
        /*0234*/ 	.word	0x000006d0
        /*0238*/ 	.word	0x000000ff
        /*023c*/ 	.word	0x00000040
        /*0240*/ 	.short	0x0100
        /*0242*/ 	.byte	0x05
	.zero		1


	//   ....[17]....
        /*0244*/ 	.word	0x000006e0
        /*0248*/ 	.word	0x000000ff
        /*024c*/ 	.word	0x00000100
        /*0250*/ 	.short	0x0100
        /*0252*/ 	.byte	0x05
	.zero		1


	//   ....[18]....
        /*0254*/ 	.word	0x000006f0
        /*0258*/ 	.word	0x000000ff
        /*025c*/ 	.word	0x00000048
        /*0260*/ 	.short	0x0100
        /*0262*/ 	.byte	0x05
	.zero		1


	//   ....[19]....
        /*0264*/ 	.word	0x00000700
        /*0268*/ 	.word	0x000000ff
        /*026c*/ 	.word	0x00000108
        /*0270*/ 	.short	0x0100
        /*0272*/ 	.byte	0x05
	.zero		1


	//   ....[20]....
        /*0274*/ 	.word	0x00000710
        /*0278*/ 	.word	0x000000ff
        /*027c*/ 	.word	0x00000050
        /*0280*/ 	.short	0x0100
        /*0282*/ 	.byte	0x05
	.zero		1


	//   ....[21]....
        /*0284*/ 	.word	0x00000720
        /*0288*/ 	.word	0x000000ff
        /*028c*/ 	.word	0x00000110
        /*0290*/ 	.short	0x0100
        /*0292*/ 	.byte	0x05
	.zero		1


	//   ....[22]....
        /*0294*/ 	.word	0x00000730
        /*0298*/ 	.word	0x000000ff
        /*029c*/ 	.word	0x00000058
        /*02a0*/ 	.short	0x0100
        /*02a2*/ 	.byte	0x05
	.zero		1


	//   ....[23]....
        /*02a4*/ 	.word	0x00000740
        /*02a8*/ 	.word	0x000000ff
        /*02ac*/ 	.word	0x00000118
        /*02b0*/ 	.short	0x0100
        /*02b2*/ 	.byte	0x05
	.zero		1


	//   ....[24]....
        /*02b4*/ 	.word	0x00000750
        /*02b8*/ 	.word	0x000000ff
        /*02bc*/ 	.word	0x00000060
        /*02c0*/ 	.short	0x0100
        /*02c2*/ 	.byte	0x05
	.zero		1


	//   ....[25]....
        /*02c4*/ 	.word	0x00000760
        /*02c8*/ 	.word	0x000000ff
        /*02cc*/ 	.word	0x00000120
        /*02d0*/ 	.short	0x0100
        /*02d2*/ 	.byte	0x05
	.zero		1


	//   ....[26]....
        /*02d4*/ 	.word	0x00000770
        /*02d8*/ 	.word	0x000000ff
        /*02dc*/ 	.word	0x00000068
        /*02e0*/ 	.short	0x0100
        /*02e2*/ 	.byte	0x05
	.zero		1


	//   ....[27]....
        /*02e4*/ 	.word	0x00000780
        /*02e8*/ 	.word	0x000000ff
        /*02ec*/ 	.word	0x00000128
        /*02f0*/ 	.short	0x0100
        /*02f2*/ 	.byte	0x05
	.zero		1


	//   ....[28]....
        /*02f4*/ 	.word	0x00000790
        /*02f8*/ 	.word	0x000000ff
        /*02fc*/ 	.word	0x00000070
        /*0300*/ 	.short	0x0100
        /*0302*/ 	.byte	0x05
	.zero		1


	//   ....[29]....
        /*0304*/ 	.word	0x000007a0
        /*0308*/ 	.word	0x000000ff
        /*030c*/ 	.word	0x00000130
        /*0310*/ 	.short	0x0100
        /*0312*/ 	.byte	0x05
	.zero		1


	//   ....[30]....
        /*0314*/ 	.word	0x000007b0
        /*0318*/ 	.word	0x000000ff
        /*031c*/ 	.word	0x00000078
        /*0320*/ 	.short	0x0100
        /*0322*/ 	.byte	0x05
	.zero		1


	//   ....[31]....
        /*0324*/ 	.word	0x000007c0
        /*0328*/ 	.word	0x000000ff
        /*032c*/ 	.word	0x00000138
        /*0330*/ 	.short	0x0100
        /*0332*/ 	.byte	0x05
	.zero		1


	//   ....[32]....
        /*0334*/ 	.word	0x000007d0
        /*0338*/ 	.word	0x000000ff
        /*033c*/ 	.word	0x00000080
        /*0340*/ 	.short	0x0100
        /*0342*/ 	.byte	0x05
	.zero		1


	//   ....[33]....
        /*0344*/ 	.word	0x000007e0
        /*0348*/ 	.word	0x000000ff
        /*034c*/ 	.word	0x00000140
        /*0350*/ 	.short	0x0100
        /*0352*/ 	.byte	0x05
	.zero		1


	//   ....[34]....
        /*0354*/ 	.word	0x000007f0
        /*0358*/ 	.word	0x000000ff
        /*035c*/ 	.word	0x00000088
        /*0360*/ 	.short	0x0100
        /*0362*/ 	.byte	0x05
	.zero		1


	//   ....[35]....
        /*0364*/ 	.word	0x00000800
        /*0368*/ 	.word	0x000000ff
        /*036c*/ 	.word	0x00000148
        /*0370*/ 	.short	0x0100
        /*0372*/ 	.byte	0x05
	.zero		1


	//   ....[36]....
        /*0374*/ 	.word	0x00000810
        /*0378*/ 	.word	0x000000ff
        /*037c*/ 	.word	0x00000090
        /*0380*/ 	.short	0x0100
        /*0382*/ 	.byte	0x05
	.zero		1


	//   ....[37]....
        /*0384*/ 	.word	0x00000820
        /*0388*/ 	.word	0x000000ff
        /*038c*/ 	.word	0x00000150
        /*0390*/ 	.short	0x0100
        /*0392*/ 	.byte	0x05
	.zero		1


	//   ....[38]....
        /*0394*/ 	.word	0x00000830
        /*0398*/ 	.word	0x000000ff
        /*039c*/ 	.word	0x00000098
        /*03a0*/ 	.short	0x0100
        /*03a2*/ 	.byte	0x05
	.zero		1


	//   ....[39]....
        /*03a4*/ 	.word	0x00000840
        /*03a8*/ 	.word	0x000000ff
        /*03ac*/ 	.word	0x00000158
        /*03b0*/ 	.short	0x0100
        /*03b2*/ 	.byte	0x05
	.zero		1


	//   ....[40]....
        /*03b4*/ 	.word	0x00000850
        /*03b8*/ 	.word	0x000000ff
        /*03bc*/ 	.word	0x000000a0
        /*03c0*/ 	.short	0x0100
        /*03c2*/ 	.byte	0x05
	.zero		1


	//   ....[41]....
        /*03c4*/ 	.word	0x00000860
        /*03c8*/ 	.word	0x000000ff
        /*03cc*/ 	.word	0x00000160
        /*03d0*/ 	.short	0x0100
        /*03d2*/ 	.byte	0x05
	.zero		1


	//   ....[42]....
        /*03d4*/ 	.word	0x00000870
        /*03d8*/ 	.word	0x000000ff
        /*03dc*/ 	.word	0x000000a8
        /*03e0*/ 	.short	0x0100
        /*03e2*/ 	.byte	0x05
	.zero		1


	//   ....[43]....
        /*03e4*/ 	.word	0x00000880
        /*03e8*/ 	.word	0x000000ff
        /*03ec*/ 	.word	0x00000168
        /*03f0*/ 	.short	0x0100
        /*03f2*/ 	.byte	0x05
	.zero		1


	//   ....[44]....
        /*03f4*/ 	.word	0x00000890
        /*03f8*/ 	.word	0x000000ff
        /*03fc*/ 	.word	0x000000b0
        /*0400*/ 	.short	0x0100
        /*0402*/ 	.byte	0x05
	.zero		1


	//   ....[45]....
        /*0404*/ 	.word	0x000008a0
        /*0408*/ 	.word	0x000000ff
        /*040c*/ 	.word	0x00000170
        /*0410*/ 	.short	0x0100
        /*0412*/ 	.byte	0x05
	.zero		1


	//   ....[46]....
        /*0414*/ 	.word	0x000008b0
        /*0418*/ 	.word	0x000000ff
        /*041c*/ 	.word	0x000000b8
        /*0420*/ 	.short	0x0100
        /*0422*/ 	.byte	0x05
	.zero		1


	//   ....[47]....
        /*0424*/ 	.word	0x000008c0
        /*0428*/ 	.word	0x000000ff
        /*042c*/ 	.word	0x00000178
        /*0430*/ 	.short	0x0100
        /*0432*/ 	.byte	0x05
	.zero		1


	//   ....[48]....
        /*0434*/ 	.word	0x00000a00
        /*0438*/ 	.word	0x000000ff
        /*043c*/ 	.word	0x00000180
        /*0440*/ 	.short	0x0100
        /*0442*/ 	.byte	0x06
	.zero		1


	//   ....[49]....
        /*0444*/ 	.word	0x00000a10
        /*0448*/ 	.word	0x000000ff
        /*044c*/ 	.word	0x00000190
        /*0450*/ 	.short	0x0100
        /*0452*/ 	.byte	0x06
	.zero		1


	//   ....[50]....
        /*0454*/ 	.word	0x00000a20
        /*0458*/ 	.word	0x000000ff
        /*045c*/ 	.word	0x00000188
        /*0460*/ 	.short	0x0100
        /*0462*/ 	.byte	0x06
	.zero		1


	//   ....[51]....
        /*0464*/ 	.word	0x00000a30
        /*0468*/ 	.word	0x000000ff
        /*046c*/ 	.word	0x00000198
        /*0470*/ 	.short	0x0100
        /*0472*/ 	.byte	0x06
	.zero		1


	//   ....[52]....
        /*0474*/ 	.word	0x00000b20
        /*0478*/ 	.word	0x000000ff
        /*047c*/ 	.word	0x000001a0
        /*0480*/ 	.short	0x0100
        /*0482*/ 	.byte	0x05
	.zero		1


	//   ....[53]....
        /*0484*/ 	.word	0x00000b30
        /*0488*/ 	.word	0x000000ff
        /*048c*/ 	.word	0x000001a8
        /*0490*/ 	.short	0x0100
        /*0492*/ 	.byte	0x05
	.zero		1


	//   ....[54]....
        /*0494*/ 	.word	0x00000c70
        /*0498*/ 	.word	0x000000ff
        /*049c*/ 	.word	0x000001b0
        /*04a0*/ 	.short	0x0100
        /*04a2*/ 	.byte	0x05
	.zero		1


	//   ....[55]....
        /*04a4*/ 	.word	0x00000c80
        /*04a8*/ 	.word	0x000000ff
        /*04ac*/ 	.word	0x000001c0
        /*04b0*/ 	.short	0x0100
        /*04b2*/ 	.byte	0x05
	.zero		1


	//   ....[56]....
        /*04b4*/ 	.word	0x00000c90
        /*04b8*/ 	.word	0x000000ff
        /*04bc*/ 	.word	0x000001b8
        /*04c0*/ 	.short	0x0100
        /*04c2*/ 	.byte	0x05
	.zero		1


	//   ....[57]....
        /*04c4*/ 	.word	0x00000ca0
        /*04c8*/ 	.word	0x000000ff
        /*04cc*/ 	.word	0x000001c8
        /*04d0*/ 	.short	0x0100
        /*04d2*/ 	.byte	0x05
	.zero		1


	//   ....[58]....
        /*04d4*/ 	.word	0x00000dd0
        /*04d8*/ 	.word	0x000000ff
        /*04dc*/ 	.word	0x000001d0
        /*04e0*/ 	.short	0x0100
        /*04e2*/ 	.byte	0x06
	.zero		1


	//   ....[59]....
        /*04e4*/ 	.word	0x00000de0
        /*04e8*/ 	.word	0x000000ff
        /*04ec*/ 	.word	0x000001f0
        /*04f0*/ 	.short	0x0100
        /*04f2*/ 	.byte	0x06
	.zero		1


	//   ....[60]....
        /*04f4*/ 	.word	0x00000df0
        /*04f8*/ 	.word	0x000000ff
        /*04fc*/ 	.word	0x000001d8
        /*0500*/ 	.short	0x0100
        /*0502*/ 	.byte	0x06
	.zero		1


	//   ....[61]....
        /*0504*/ 	.word	0x00000e00
        /*0508*/ 	.word	0x000000ff
        /*050c*/ 	.word	0x000001f8
        /*0510*/ 	.short	0x0100
        /*0512*/ 	.byte	0x06
	.zero		1


	//   ....[62]....
        /*0514*/ 	.word	0x00000e10
        /*0518*/ 	.word	0x000000ff
        /*051c*/ 	.word	0x000001e0
        /*0520*/ 	.short	0x0100
        /*0522*/ 	.byte	0x06
	.zero		1


	//   ....[63]....
        /*0524*/ 	.word	0x00000e20
        /*0528*/ 	.word	0x000000ff
        /*052c*/ 	.word	0x00000200
        /*0530*/ 	.short	0x0100
        /*0532*/ 	.byte	0x06
	.zero		1


	//   ....[64]....
        /*0534*/ 	.word	0x00000e30
        /*0538*/ 	.word	0x000000ff
        /*053c*/ 	.word	0x000001e8
        /*0540*/ 	.short	0x0100
        /*0542*/ 	.byte	0x06
	.zero		1


	//   ....[65]....
        /*0544*/ 	.word	0x00000e40
        /*0548*/ 	.word	0x000000ff
        /*054c*/ 	.word	0x00000208
        /*0550*/ 	.short	0x0100
        /*0552*/ 	.byte	0x06
	.zero		1


	//   ....[66]....
        /*0554*/ 	.word	0x00000f30
        /*0558*/ 	.word	0x000000ff
        /*055c*/ 	.word	0x00000210
        /*0560*/ 	.short	0x0100
        /*0562*/ 	.byte	0x05
	.zero		1


	//   ....[67]....
        /*0564*/ 	.word	0x00000f40
        /*0568*/ 	.word	0x000000ff
        /*056c*/ 	.word	0x00000220
        /*0570*/ 	.short	0x0100
        /*0572*/ 	.byte	0x05
	.zero		1


	//   ....[68]....
        /*0574*/ 	.word	0x00000f50
        /*0578*/ 	.word	0x000000ff
        /*057c*/ 	.word	0x00000218
        /*0580*/ 	.short	0x0100
        /*0582*/ 	.byte	0x05
	.zero		1


	//   ....[69]....
        /*0584*/ 	.word	0x00000f60
        /*0588*/ 	.word	0x000000ff
        /*058c*/ 	.word	0x00000228
        /*0590*/ 	.short	0x0100
        /*0592*/ 	.byte	0x05
	.zero		1


	//   ....[70]....
        /*0594*/ 	.word	0x00001840
        /*0598*/ 	.word	0x00000003
        /*059c*/ 	.word	0x00000220
        /*05a0*/ 	.short	0x010a
        /*05a2*/ 	.byte	0xff
	.zero		1


	//   ....[71]....
        /*05a4*/ 	.word	0x00001870
        /*05a8*/ 	.word	0x00000003
        /*05ac*/ 	.word	0x00000210
        /*05b0*/ 	.short	0x0101
        /*05b2*/ 	.byte	0xff
	.zero		1


	//   ....[72]....
        /*05b4*/ 	.word	0x00001940
        /*05b8*/ 	.word	0x000000ff
        /*05bc*/ 	.word	0x000000c0
        /*05c0*/ 	.short	0x010a
        /*05c2*/ 	.byte	0x05
	.zero		1


	//   ....[73]....
        /*05c4*/ 	.word	0x000019e0
        /*05c8*/ 	.word	0x000000ff
        /*05cc*/ 	.word	0x000000c0
        /*05d0*/ 	.short	0x010a
        /*05d2*/ 	.byte	0x21
	.zero		1


	//   ....[74]....
        /*05d4*/ 	.word	0x00001b30
        /*05d8*/ 	.word	0x000000ff
        /*05dc*/ 	.word	0x000000c0
        /*05e0*/ 	.short	0x010a
        /*05e2*/ 	.byte	0x08
	.zero		1


	//   ....[75]....
        /*05e4*/ 	.word	0x00001c40
        /*05e8*/ 	.word	0x000000ff
        /*05ec*/ 	.word	0x000001a8
        /*05f0*/ 	.short	0x0101
        /*05f2*/ 	.byte	0x04
	.zero		1


	//   ....[76]....
        /*05f4*/ 	.word	0x00001c60
        /*05f8*/ 	.word	0x000000ff
        /*05fc*/ 	.word	0x000000c0
        /*0600*/ 	.short	0x010a
        /*0602*/ 	.byte	0x05
	.zero		1


	//   ....[77]....
        /*0604*/ 	.word	0x00001ce0
        /*0608*/ 	.word	0x000000ff
        /*060c*/ 	.word	0x000000c0
        /*0610*/ 	.short	0x010a
        /*0612*/ 	.byte	0x11
	.zero		1


	//   ....[78]....
        /*0614*/ 	.word	0x00001e30
        /*0618*/ 	.word	0x000000ff
        /*061c*/ 	.word	0x000000c0
        /*0620*/ 	.short	0x010a
        /*0622*/ 	.byte	0x08
	.zero		1


	//   ....[79]....
        /*0624*/ 	.word	0x00001f70
        /*0628*/ 	.word	0x00000002
        /*062c*/ 	.word	0x000001b0
        /*0630*/ 	.short	0x010a
        /*0632*/ 	.byte	0xff
	.zero		1


	//   ....[80]....
        /*0634*/ 	.word	0x00002030
        /*0638*/ 	.word	0x00000002
        /*063c*/ 	.word	0x00000000
        /*0640*/ 	.short	0x0101
        /*0642*/ 	.byte	0xff
	.zero		1


	//   ....[81]....
        /*0644*/ 	.word	0x00002590
        /*0648*/ 	.word	0x000000ff
        /*064c*/ 	.word	0x00000000
        /*0650*/ 	.short	0x010a
        /*0652*/ 	.byte	0x05
	.zero		1


	//   ....[82]....
        /*0654*/ 	.word	0x00002620
        /*0658*/ 	.word	0x000000ff
        /*065c*/ 	.word	0x00000000
        /*0660*/ 	.short	0x010a
        /*0662*/ 	.byte	0x05
	.zero		1


	//   ....[83]....
        /*0664*/ 	.word	0x000026b0
        /*0668*/ 	.word	0x000000ff
        /*066c*/ 	.word	0x00000000
        /*0670*/ 	.short	0x010a
        /*0672*/ 	.byte	0x05
	.zero		1


	//   ....[84]....
        /*0674*/ 	.word	0x00002740
        /*0678*/ 	.word	0x000000ff
        /*067c*/ 	.word	0x00000000
        /*0680*/ 	.short	0x010a
        /*0682*/ 	.byte	0x05
	.zero		1


	//   ....[85]....
        /*0684*/ 	.word	0x000027d0
        /*0688*/ 	.word	0x000000ff
        /*068c*/ 	.word	0x00000000
        /*0690*/ 	.short	0x010a
        /*0692*/ 	.byte	0x05
	.zero		1


	//   ....[86]....
        /*0694*/ 	.word	0x00002860
        /*0698*/ 	.word	0x000000ff
        /*069c*/ 	.word	0x00000000
        /*06a0*/ 	.short	0x010a
        /*06a2*/ 	.byte	0x05
	.zero		1


	//   ....[87]....
        /*06a4*/ 	.word	0x000028f0
        /*06a8*/ 	.word	0x000000ff
        /*06ac*/ 	.word	0x00000000
        /*06b0*/ 	.short	0x010a
        /*06b2*/ 	.byte	0x05
	.zero		1


	//   ....[88]....
        /*06b4*/ 	.word	0x00002980
        /*06b8*/ 	.word	0x000000ff
        /*06bc*/ 	.word	0x00000000
        /*06c0*/ 	.short	0x010a
        /*06c2*/ 	.byte	0x05
	.zero		1


	//   ....[89]....
        /*06c4*/ 	.word	0x00002a10
        /*06c8*/ 	.word	0x000000ff
        /*06cc*/ 	.word	0x00000000
        /*06d0*/ 	.short	0x010a
        /*06d2*/ 	.byte	0x05
	.zero		1


	//   ....[90]....
        /*06d4*/ 	.word	0x00002aa0
        /*06d8*/ 	.word	0x000000ff
        /*06dc*/ 	.word	0x00000000
        /*06e0*/ 	.short	0x010a
        /*06e2*/ 	.byte	0x05
	.zero		1


	//   ....[91]....
        /*06e4*/ 	.word	0x00002b30
        /*06e8*/ 	.word	0x000000ff
        /*06ec*/ 	.word	0x00000000
        /*06f0*/ 	.short	0x010a
        /*06f2*/ 	.byte	0x05
	.zero		1


	//   ....[92]....
        /*06f4*/ 	.word	0x00002bc0
        /*06f8*/ 	.word	0x000000ff
        /*06fc*/ 	.word	0x00000000
        /*0700*/ 	.short	0x010a
        /*0702*/ 	.byte	0x05
	.zero		1


	//   ....[93]....
        /*0704*/ 	.word	0x00002c50
        /*0708*/ 	.word	0x000000ff
        /*070c*/ 	.word	0x00000000
        /*0710*/ 	.short	0x010a
        /*0712*/ 	.byte	0x05
	.zero		1


	//   ....[94]....
        /*0714*/ 	.word	0x00002ce0
        /*0718*/ 	.word	0x000000ff
        /*071c*/ 	.word	0x00000000
        /*0720*/ 	.short	0x010a
        /*0722*/ 	.byte	0x05
	.zero		1


	//   ....[95]....
        /*0724*/ 	.word	0x00002d70
        /*0728*/ 	.word	0x000000ff
        /*072c*/ 	.word	0x00000000
        /*0730*/ 	.short	0x010a
        /*0732*/ 	.byte	0x05
	.zero		1


	//   ....[96]....
        /*0734*/ 	.word	0x00002e00
        /*0738*/ 	.word	0x000000ff
        /*073c*/ 	.word	0x00000000
        /*0740*/ 	.short	0x010a
        /*0742*/ 	.byte	0x05
	.zero		1


	//   ....[97]....
        /*0744*/ 	.word	0x00002e90
        /*0748*/ 	.word	0x000000ff
        /*074c*/ 	.word	0x00000000
        /*0750*/ 	.short	0x010a
        /*0752*/ 	.byte	0x05
	.zero		1


	//   ....[98]....
        /*0754*/ 	.word	0x00002f20
        /*0758*/ 	.word	0x000000ff
        /*075c*/ 	.word	0x00000000
        /*0760*/ 	.short	0x010a
        /*0762*/ 	.byte	0x05
	.zero		1


	//   ....[99]....
        /*0764*/ 	.word	0x00002fb0
        /*0768*/ 	.word	0x000000ff
        /*076c*/ 	.word	0x00000000
        /*0770*/ 	.short	0x010a
        /*0772*/ 	.byte	0x05
	.zero		1


	//   ....[100]....
        /*0774*/ 	.word	0x00003040
        /*0778*/ 	.word	0x000000ff
        /*077c*/ 	.word	0x00000000
        /*0780*/ 	.short	0x010a
        /*0782*/ 	.byte	0x05
	.zero		1


	//   ....[101]....
        /*0784*/ 	.word	0x000030d0
        /*0788*/ 	.word	0x000000ff
        /*078c*/ 	.word	0x00000000
        /*0790*/ 	.short	0x010a
        /*0792*/ 	.byte	0x05
	.zero		1


	//   ....[102]....
        /*0794*/ 	.word	0x00003160
        /*0798*/ 	.word	0x000000ff
        /*079c*/ 	.word	0x00000000
        /*07a0*/ 	.short	0x010a
        /*07a2*/ 	.byte	0x05
	.zero		1


	//   ....[103]....
        /*07a4*/ 	.word	0x000031f0
        /*07a8*/ 	.word	0x000000ff
        /*07ac*/ 	.word	0x00000000
        /*07b0*/ 	.short	0x010a
        /*07b2*/ 	.byte	0x05
	.zero		1


	//   ....[104]....
        /*07b4*/ 	.word	0x00003290
        /*07b8*/ 	.word	0x00000000
        /*07bc*/ 	.word	0x00000000
        /*07c0*/ 	.short	0x010a
        /*07c2*/ 	.byte	0xff
	.zero		1


	//   ....[105]....
        /*07c4*/ 	.word	0x000033b0
        /*07c8*/ 	.word	0x00000000
        /*07cc*/ 	.word	0x00000210
        /*07d0*/ 	.short	0x010a
        /*07d2*/ 	.byte	0xff
	.zero		1


	//   ....[106]....
        /*07d4*/ 	.word	0x00003410
        /*07d8*/ 	.word	0x00000004
        /*07dc*/ 	.word	0x00000000
        /*07e0*/ 	.short	0x0101
        /*07e2*/ 	.byte	0xff
	.zero		1


	//   ....[107]....
        /*07e4*/ 	.word	0x00003430
        /*07e8*/ 	.word	0x000000ff
        /*07ec*/ 	.word	0x000001c0
        /*07f0*/ 	.short	0x010a
        /*07f2*/ 	.byte	0x05
	.zero		1


	//   ....[108]....
        /*07f4*/ 	.word	0x00003550
        /*07f8*/ 	.word	0x00000000
        /*07fc*/ 	.word	0x000001b0
        /*0800*/ 	.short	0x010a
        /*0802*/ 	.byte	0xff
	.zero		1


	//   ....[109]....
        /*0804*/ 	.word	0x00003660
        /*0808*/ 	.word	0x00000000
        /*080c*/ 	.word	0x00000000
        /*0810*/ 	.short	0x0101
        /*0812*/ 	.byte	0xff
	.zero		1


	//   ....[110]....
        /*0814*/ 	.word	0x000036f0
        /*0818*/ 	.word	0x000000ff
        /*081c*/ 	.word	0x000001c0
        /*0820*/ 	.short	0x0106
        /*0822*/ 	.byte	0x05
	.zero		1


	//   ....[111]....
        /*0824*/ 	.word	0x00003710
        /*0828*/ 	.word	0x000000ff
        /*082c*/ 	.word	0x000001c0
        /*0830*/ 	.short	0x010a
        /*0832*/ 	.byte	0x05
	.zero		1


	//   ....[112]....
        /*0834*/ 	.word	0x000037a0
        /*0838*/ 	.word	0x000000ff
        /*083c*/ 	.word	0x000001c0
        /*0840*/ 	.short	0x0106
        /*0842*/ 	.byte	0x04
	.zero		1


	//   ....[113]....
        /*0844*/ 	.word	0x000037e0
        /*0848*/ 	.word	0x00000000
        /*084c*/ 	.word	0x000001c0
        /*0850*/ 	.short	0x010a
        /*0852*/ 	.byte	0xff
	.zero		1


	//   ....[114]....
        /*0854*/ 	.word	0x00003cc0
        /*0858*/ 	.word	0x00000000
        /*085c*/ 	.word	0x000001b0
        /*0860*/ 	.short	0x010a
        /*0862*/ 	.byte	0xff
	.zero		1


	//   ....[115]....
        /*0864*/ 	.word	0x00003dc0
        /*0868*/ 	.word	0x00000003
        /*086c*/ 	.word	0x00000000
        /*0870*/ 	.short	0x0101
        /*0872*/ 	.byte	0xff
	.zero		1


	//   ....[116]....
        /*0874*/ 	.word	0x00003dd0
        /*0878*/ 	.word	0x000000ff
        /*087c*/ 	.word	0x00000000
        /*0880*/ 	.short	0x010a
        /*0882*/ 	.byte	0x05
	.zero		1


	//   ....[117]....
        /*0884*/ 	.word	0x00003df0
        /*0888*/ 	.word	0x000000ff
        /*088c*/ 	.word	0x000001f0
        /*0890*/ 	.short	0x010a
        /*0892*/ 	.byte	0x0e
	.zero		1


	//   ....[118]....
        /*0894*/ 	.word	0x00003f20
        /*0898*/ 	.word	0x000000ff
        /*089c*/ 	.word	0x00000000
        /*08a0*/ 	.short	0x010a
        /*08a2*/ 	.byte	0x07
	.zero		1


	//   ....[119]....
        /*08a4*/ 	.word	0x00004030
        /*08a8*/ 	.word	0x000000ff
        /*08ac*/ 	.word	0x00000000
        /*08b0*/ 	.short	0x010a
        /*08b2*/ 	.byte	0x13
	.zero		1


	//   ....[120]....
        /*08b4*/ 	.word	0x00004200
        /*08b8*/ 	.word	0x000000ff
        /*08bc*/ 	.word	0x00000000
        /*08c0*/ 	.short	0x010a
        /*08c2*/ 	.byte	0x05
	.zero		1


	//   ....[121]....
        /*08c4*/ 	.word	0x00004290
        /*08c8*/ 	.word	0x000000ff
        /*08cc*/ 	.word	0x00000000
        /*08d0*/ 	.short	0x010a
        /*08d2*/ 	.byte	0x05
	.zero		1


	//   ....[122]....
        /*08d4*/ 	.word	0x00004320
        /*08d8*/ 	.word	0x000000ff
        /*08dc*/ 	.word	0x00000000
        /*08e0*/ 	.short	0x010a
        /*08e2*/ 	.byte	0x05
	.zero		1


	//   ....[123]....
        /*08e4*/ 	.word	0x000043b0
        /*08e8*/ 	.word	0x000000ff
        /*08ec*/ 	.word	0x00000000
        /*08f0*/ 	.short	0x010a
        /*08f2*/ 	.byte	0x06
	.zero		1


	//   ....[124]....
        /*08f4*/ 	.word	0x000047f0
        /*08f8*/ 	.word	0x00000000
        /*08fc*/ 	.word	0x000001b0
        /*0900*/ 	.short	0x010a
        /*0902*/ 	.byte	0xff
	.zero		1


	//   ....[125]....
        /*0904*/ 	.word	0x000048d0
        /*0908*/ 	.word	0x00000000
        /*090c*/ 	.word	0x00000000
        /*0910*/ 	.short	0x0101
        /*0912*/ 	.byte	0xff
	.zero		1


	//   ....[126]....
        /*0914*/ 	.word	0x00004bf0
        /*0918*/ 	.word	0x000000ff
        /*091c*/ 	.word	0x000001a8
        /*0920*/ 	.short	0x010a
        /*0922*/ 	.byte	0x04
	.zero		1


	//   ....[127]....
        /*0924*/ 	.word	0x00004dd0
        /*0928*/ 	.word	0x000000ff
        /*092c*/ 	.word	0x00000190
        /*0930*/ 	.short	0x010a
        /*0932*/ 	.byte	0x0d
	.zero		1


	//   ....[128]....
        /*0934*/ 	.word	0x00005560
        /*0938*/ 	.word	0x000000ff
        /*093c*/ 	.word	0x00000180
        /*0940*/ 	.short	0x010b
        /*0942*/ 	.byte	0x0d
	.zero		1


	//   ....[129]....
        /*0944*/ 	.word	0x000055c0
        /*0948*/ 	.word	0x000000ff
        /*094c*/ 	.word	0x00000000
        /*0950*/ 	.short	0x0101
        /*0952*/ 	.byte	0x15
	.zero		1


	//   ....[130]....
        /*0954*/ 	.word	0x00005670
        /*0958*/ 	.word	0x000000ff
        /*095c*/ 	.word	0x00000000
        /*0960*/ 	.short	0x010a
        /*0962*/ 	.byte	0x04
	.zero		1


	//   ....[131]....
        /*0964*/ 	.word	0x00005710
        /*0968*/ 	.word	0x00000000
        /*096c*/ 	.word	0x00000000
        /*0970*/ 	.short	0x010a
        /*0972*/ 	.byte	0xff
	.zero		1


	//   ....[132]....
        /*0974*/ 	.word	0x00005a50
        /*0978*/ 	.word	0x00000000
        /*097c*/ 	.word	0x000001b0
        /*0980*/ 	.short	0x010a
        /*0982*/ 	.byte	0xff
	.zero		1


	//   ....[133]....
        /*0984*/ 	.word	0x00005b60
        /*0988*/ 	.word	0x00000000
        /*098c*/ 	.word	0x00000000
        /*0990*/ 	.short	0x0101
        /*0992*/ 	.byte	0xff
	.zero		1


	//   ....[134]....
        /*0994*/ 	.word	0x00006560
        /*0998*/ 	.word	0x00000000
        /*099c*/ 	.word	0x00000180
        /*09a0*/ 	.short	0x010a
        /*09a2*/ 	.byte	0xff
	.zero		1


	//   ....[135]....
        /*09a4*/ 	.word	0x000065c0
        /*09a8*/ 	.word	0x000000b0
        /*09ac*/ 	.word	0x000001d0
        /*09b0*/ 	.short	0x010a
        /*09b2*/ 	.byte	0xff
	.zero		1


	//   ....[136]....
        /*09b4*/ 	.word	0x000066c0
        /*09b8*/ 	.word	0x00000000
        /*09bc*/ 	.word	0x00000180
        /*09c0*/ 	.short	0x010a
        /*09c2*/ 	.byte	0xff
	.zero		1


	//   ....[137]....
        /*09c4*/ 	.word	0x000069f0
        /*09c8*/ 	.word	0x000000b0
        /*09cc*/ 	.word	0x000001d0
        /*09d0*/ 	.short	0x010a
        /*09d2*/ 	.byte	0xff
	.zero		1


	//   ....[138]....
        /*09d4*/ 	.word	0x00007b90
        /*09d8*/ 	.word	0x000000ff
        /*09dc*/ 	.word	0x00000000
        /*09e0*/ 	.short	0x0101
        /*09e2*/ 	.byte	0x05
	.zero		1


	//   ....[139]....
        /*09e4*/ 	.word	0x000093b0
        /*09e8*/ 	.word	0x00000000
        /*09ec*/ 	.word	0x00000000
        /*09f0*/ 	.short	0x0101
        /*09f2*/ 	.byte	0xff
	.zero		1


	//   ....[140]....
        /*09f4*/ 	.word	0x00009650
        /*09f8*/ 	.word	0x00000003
        /*09fc*/ 	.word	0x00000220
        /*0a00*/ 	.short	0x010a
        /*0a02*/ 	.byte	0xff
	.zero		1


	//   ....[141]....
        /*0a04*/ 	.word	0x000096b0
        /*0a08*/ 	.word	0x00000002
        /*0a0c*/ 	.word	0x000000c0
        /*0a10*/ 	.short	0x010a
        /*0a12*/ 	.byte	0xff
	.zero		1


	//   ....[142]....
        /*0a14*/ 	.word	0x00009710
        /*0a18*/ 	.word	0x00000002
        /*0a1c*/ 	.word	0x000000c0
        /*0a20*/ 	.short	0x010a
        /*0a22*/ 	.byte	0xff
	.zero		1


	//   ....[143]....
        /*0a24*/ 	.word	0x00009760
        /*0a28*/ 	.word	0x00000002
        /*0a2c*/ 	.word	0x000001b0
        /*0a30*/ 	.short	0x010a
        /*0a32*/ 	.byte	0xff
	.zero		1


	//   ....[144]....
        /*0a34*/ 	.word	0x000097c0
        /*0a38*/ 	.word	0x00000000
        /*0a3c*/ 	.word	0x00000000
        /*0a40*/ 	.short	0x010a
        /*0a42*/ 	.byte	0xff
	.zero		1


	//   ....[145]....
        /*0a44*/ 	.word	0x00009820
        /*0a48*/ 	.word	0x00000000
        /*0a4c*/ 	.word	0x00000000
        /*0a50*/ 	.short	0x010a
        /*0a52*/ 	.byte	0xff
	.zero		1


	//   ....[146]....
        /*0a54*/ 	.word	0x00009880
        /*0a58*/ 	.word	0x00000000
        /*0a5c*/ 	.word	0x00000000
        /*0a60*/ 	.short	0x010a
        /*0a62*/ 	.byte	0xff
	.zero		1


	//   ....[147]....
        /*0a64*/ 	.word	0x000098e0
        /*0a68*/ 	.word	0x00000000
        /*0a6c*/ 	.word	0x00000000
        /*0a70*/ 	.short	0x010a
        /*0a72*/ 	.byte	0xff
	.zero		1


	//   ....[148]....
        /*0a74*/ 	.word	0x00009940
        /*0a78*/ 	.word	0x00000000
        /*0a7c*/ 	.word	0x00000000
        /*0a80*/ 	.short	0x010a
        /*0a82*/ 	.byte	0xff
	.zero		1


	//   ....[149]....
        /*0a84*/ 	.word	0x000099a0
        /*0a88*/ 	.word	0x00000000
        /*0a8c*/ 	.word	0x00000000
        /*0a90*/ 	.short	0x010a
        /*0a92*/ 	.byte	0xff
	.zero		1


	//   ....[150]....
        /*0a94*/ 	.word	0x00009a00
        /*0a98*/ 	.word	0x00000000
        /*0a9c*/ 	.word	0x00000000
        /*0aa0*/ 	.short	0x010a
        /*0aa2*/ 	.byte	0xff
	.zero		1


	//   ....[151]....
        /*0aa4*/ 	.word	0x00009a60
        /*0aa8*/ 	.word	0x00000000
        /*0aac*/ 	.word	0x00000000
        /*0ab0*/ 	.short	0x010a
        /*0ab2*/ 	.byte	0xff
	.zero		1


	//   ....[152]....
        /*0ab4*/ 	.word	0x00009ac0
        /*0ab8*/ 	.word	0x00000000
        /*0abc*/ 	.word	0x00000000
        /*0ac0*/ 	.short	0x010a
        /*0ac2*/ 	.byte	0xff
	.zero		1


	//   ....[153]....
        /*0ac4*/ 	.word	0x00009b20
        /*0ac8*/ 	.word	0x00000000
        /*0acc*/ 	.word	0x00000000
        /*0ad0*/ 	.short	0x010a
        /*0ad2*/ 	.byte	0xff
	.zero		1


	//   ....[154]....
        /*0ad4*/ 	.word	0x00009b80
        /*0ad8*/ 	.word	0x00000000
        /*0adc*/ 	.word	0x00000000
        /*0ae0*/ 	.short	0x010a
        /*0ae2*/ 	.byte	0xff
	.zero		1


	//   ....[155]....
        /*0ae4*/ 	.word	0x00009be0
        /*0ae8*/ 	.word	0x00000000
        /*0aec*/ 	.word	0x00000000
        /*0af0*/ 	.short	0x010a
        /*0af2*/ 	.byte	0xff
	.zero		1


	//   ....[156]....
        /*0af4*/ 	.word	0x00009c40
        /*0af8*/ 	.word	0x00000000
        /*0afc*/ 	.word	0x00000000
        /*0b00*/ 	.short	0x010a
        /*0b02*/ 	.byte	0xff
	.zero		1


	//   ....[157]....
        /*0b04*/ 	.word	0x00009ca0
        /*0b08*/ 	.word	0x00000000
        /*0b0c*/ 	.word	0x00000000
        /*0b10*/ 	.short	0x010a
        /*0b12*/ 	.byte	0xff
	.zero		1


	//   ....[158]....
        /*0b14*/ 	.word	0x00009d00
        /*0b18*/ 	.word	0x00000000
        /*0b1c*/ 	.word	0x00000000
        /*0b20*/ 	.short	0x010a
        /*0b22*/ 	.byte	0xff
	.zero		1


	//   ....[159]....
        /*0b24*/ 	.word	0x00009d60
        /*0b28*/ 	.word	0x00000000
        /*0b2c*/ 	.word	0x00000000
        /*0b30*/ 	.short	0x010a
        /*0b32*/ 	.byte	0xff
	.zero		1


	//   ....[160]....
        /*0b34*/ 	.word	0x00009dc0
        /*0b38*/ 	.word	0x00000000
        /*0b3c*/ 	.word	0x00000000
        /*0b40*/ 	.short	0x010a
        /*0b42*/ 	.byte	0xff
	.zero		1


	//   ....[161]....
        /*0b44*/ 	.word	0x00009e20
        /*0b48*/ 	.word	0x00000000
        /*0b4c*/ 	.word	0x00000000
        /*0b50*/ 	.short	0x010a
        /*0b52*/ 	.byte	0xff
	.zero		1


	//   ....[162]....
        /*0b54*/ 	.word	0x00009e80
        /*0b58*/ 	.word	0x00000000
        /*0b5c*/ 	.word	0x00000000
        /*0b60*/ 	.short	0x010a
        /*0b62*/ 	.byte	0xff
	.zero		1


	//   ....[163]....
        /*0b64*/ 	.word	0x00009ee0
        /*0b68*/ 	.word	0x00000000
        /*0b6c*/ 	.word	0x00000000
        /*0b70*/ 	.short	0x010a
        /*0b72*/ 	.byte	0xff
	.zero		1


	//   ....[164]....
        /*0b74*/ 	.word	0x00009f40
        /*0b78*/ 	.word	0x00000000
        /*0b7c*/ 	.word	0x00000000
        /*0b80*/ 	.short	0x010a
        /*0b82*/ 	.byte	0xff
	.zero		1


	//   ....[165]....
        /*0b84*/ 	.word	0x00009fa0
        /*0b88*/ 	.word	0x00000000
        /*0b8c*/ 	.word	0x00000000
        /*0b90*/ 	.short	0x010a
        /*0b92*/ 	.byte	0xff
	.zero		1


	//   ....[166]....
        /*0b94*/ 	.word	0x0000a000
        /*0b98*/ 	.word	0x00000000
        /*0b9c*/ 	.word	0x00000000
        /*0ba0*/ 	.short	0x010a
        /*0ba2*/ 	.byte	0xff
	.zero		1


	//   ....[167]....
        /*0ba4*/ 	.word	0x0000a050
        /*0ba8*/ 	.word	0x00000000
        /*0bac*/ 	.word	0x00000210
        /*0bb0*/ 	.short	0x010a
        /*0bb2*/ 	.byte	0xff
	.zero		1


	//   ....[168]....
        /*0bb4*/ 	.word	0x0000a0b0
        /*0bb8*/ 	.word	0x00000000
        /*0bbc*/ 	.word	0x000001c0
        /*0bc0*/ 	.short	0x010a
        /*0bc2*/ 	.byte	0xff
	.zero		1


	//   ....[169]....
        /*0bc4*/ 	.word	0x0000a100
        /*0bc8*/ 	.word	0x00000000
        /*0bcc*/ 	.word	0x000001b0
        /*0bd0*/ 	.short	0x010a
        /*0bd2*/ 	.byte	0xff
	.zero		1


	//   ....[170]....
        /*0bd4*/ 	.word	0x0000a160
        /*0bd8*/ 	.word	0x00000000
        /*0bdc*/ 	.word	0x000001c0
        /*0be0*/ 	.short	0x010a
        /*0be2*/ 	.byte	0xff
	.zero		1


	//   ....[171]....
        /*0be4*/ 	.word	0x0000a1b0
        /*0be8*/ 	.word	0x00000000
        /*0bec*/ 	.word	0x000001b0
        /*0bf0*/ 	.short	0x010a
        /*0bf2*/ 	.byte	0xff
	.zero		1


	//   ....[172]....
        /*0bf4*/ 	.word	0x0000a210
        /*0bf8*/ 	.word	0x00000003
        /*0bfc*/ 	.word	0x000001f0
        /*0c00*/ 	.short	0x010a
        /*0c02*/ 	.byte	0xff
	.zero		1


	//   ....[173]....
        /*0c04*/ 	.word	0x0000a270
        /*0c08*/ 	.word	0x00000000
        /*0c0c*/ 	.word	0x00000000
        /*0c10*/ 	.short	0x010a
        /*0c12*/ 	.byte	0xff
	.zero		1


	//   ....[174]....
        /*0c14*/ 	.word	0x0000a2d0
        /*0c18*/ 	.word	0x00000000
        /*0c1c*/ 	.word	0x00000000
        /*0c20*/ 	.short	0x010a
        /*0c22*/ 	.byte	0xff
	.zero		1


	//   ....[175]....
        /*0c24*/ 	.word	0x0000a330
        /*0c28*/ 	.word	0x00000000
        /*0c2c*/ 	.word	0x00000000
        /*0c30*/ 	.short	0x010a
        /*0c32*/ 	.byte	0xff
	.zero		1


	//   ....[176]....
        /*0c34*/ 	.word	0x0000a390
        /*0c38*/ 	.word	0x00000000
        /*0c3c*/ 	.word	0x00000000
        /*0c40*/ 	.short	0x010a
        /*0c42*/ 	.byte	0xff
	.zero		1


	//   ....[177]....
        /*0c44*/ 	.word	0x0000a3f0
        /*0c48*/ 	.word	0x00000000
        /*0c4c*/ 	.word	0x00000000
        /*0c50*/ 	.short	0x010a
        /*0c52*/ 	.byte	0xff
	.zero		1


	//   ....[178]....
        /*0c54*/ 	.word	0x0000a440
        /*0c58*/ 	.word	0x00000000
        /*0c5c*/ 	.word	0x000001b0
        /*0c60*/ 	.short	0x010a
        /*0c62*/ 	.byte	0xff
	.zero		1


	//   ....[179]....
        /*0c64*/ 	.word	0x0000a4a0
        /*0c68*/ 	.word	0x00000000
        /*0c6c*/ 	.word	0x000001a8
        /*0c70*/ 	.short	0x010a
        /*0c72*/ 	.byte	0xff
	.zero		1


	//   ....[180]....
        /*0c74*/ 	.word	0x0000a500
        /*0c78*/ 	.word	0x00000003
        /*0c7c*/ 	.word	0x00000190
        /*0c80*/ 	.short	0x010a
        /*0c82*/ 	.byte	0xff
	.zero		1


	//   ....[181]....
        /*0c84*/ 	.word	0x0000a560
        /*0c88*/ 	.word	0x00000000
        /*0c8c*/ 	.word	0x00000000
        /*0c90*/ 	.short	0x010a
        /*0c92*/ 	.byte	0xff
	.zero		1


	//   ....[182]....
        /*0c94*/ 	.word	0x0000a5b0
        /*0c98*/ 	.word	0x00000000
        /*0c9c*/ 	.word	0x000001b0
        /*0ca0*/ 	.short	0x010a
        /*0ca2*/ 	.byte	0xff
	.zero		1


	//   ....[183]....
        /*0ca4*/ 	.word	0x0000a600
        /*0ca8*/ 	.word	0x00000000
        /*0cac*/ 	.word	0x00000180
        /*0cb0*/ 	.short	0x010a
        /*0cb2*/ 	.byte	0xff
	.zero		1


	//   ....[184]....
        /*0cb4*/ 	.word	0x0000a650
        /*0cb8*/ 	.word	0x000000b0
        /*0cbc*/ 	.word	0x000001d0
        /*0cc0*/ 	.short	0x010a
        /*0cc2*/ 	.byte	0xff
	.zero		1


	//----- nvinfo : EIATTR_NUM_MBARRIERS
	.align		4
.L_47:
        /*0cc4*/ 	.byte	0x03, 0x38
        /*0cc6*/ 	.short	0x0046


	//----- nvinfo : EIATTR_EXIT_INSTR_OFFSETS
	.align		4
        /*0cc8*/ 	.byte	0x04, 0x1c
        /*0cca*/ 	.short	(.L_49 - .L_48)


	//   ....[0]....
.L_48:
        /*0ccc*/ 	.word	0x000032c0


	//   ....[1]....
        /*0cd0*/ 	.word	0x000037b0


	//   ....[2]....
        /*0cd4*/ 	.word	0x00003810


	//   ....[3]....
        /*0cd8*/ 	.word	0x00004610


	//   ....[4]....
        /*0cdc*/ 	.word	0x00005740


	//   ....[5]....
        /*0ce0*/ 	.word	0x00005780


	//   ....[6]....
        /*0ce4*/ 	.word	0x00009560


	//   ....[7]....
        /*0ce8*/ 	.word	0x000095e0


	//   ....[8]....
        /*0cec*/ 	.word	0x00009610


	//   ....[9]....
        /*0cf0*/ 	.word	0x00009640


	//----- nvinfo : EIATTR_MAX_THREADS
	.align		4
.L_49:
        /*0cf4*/ 	.byte	0x04, 0x05
        /*0cf6*/ 	.short	(.L_51 - .L_50)
.L_50:
        /*0cf8*/ 	.word	0x00000100
        /*0cfc*/ 	.word	0x00000001
        /*0d00*/ 	.word	0x00000001


	//----- nvinfo : EIATTR_CRS_STACK_SIZE
	.align		4
.L_51:
        /*0d04*/ 	.byte	0x04, 0x1e
        /*0d06*/ 	.short	(.L_53 - .L_52)
.L_52:
        /*0d08*/ 	.word	0x00000000


	//----- nvinfo : EIATTR_CBANK_PARAM_SIZE
	.align		4
.L_53:
        /*0d0c*/ 	.byte	0x03, 0x19
        /*0d0e*/ 	.short	0x0800


	//----- nvinfo : EIATTR_PARAM_CBANK
	.align		4
        /*0d10*/ 	.byte	0x04, 0x0a
        /*0d12*/ 	.short	(.L_55 - .L_54)
	.align		4
.L_54:
        /*0d14*/ 	.word	index@(.nv.constant0._ZN7cutlass13device_kernelINS_4gemm6kernel13GemmUniversalIN4cute5tupleIJiiiiEEENS1_10collective13CollectiveMmaINS1_35MainloopSm100TmaUmmaWarpSpecializedILi24ELi2ELi4ENS5_IJNS4_1CILi1EEESB_SB_EEEEENS5_IJNSA_ILi64EEENSA_ILi176EEENSA_ILi16EEEEEENS_6half_tENS5_IJlSB_lEEESI_SJ_NS4_8TiledMMAINS4_8MMA_AtomIJNS4_20SM100_MMA_F16BF16_SSISI_SI_fLi64ELi176ELNS4_4UMMA5MajorE0ELSO_0ELNSN_7ScaleInE0ELSP_0EEEEEENS4_6LayoutISC_NS5_IJNSA_ILi0EEEST_ST_EEEEENS5_IJNS4_10UnderscoreESW_SW_EEEEENS4_13SM90_TMA_LOADENS4_14ComposedLayoutINS4_7SwizzleILi1ELi4ELi3EEENS4_18smem_ptr_flag_bitsILi16EEENSS_INS5_IJNSA_ILi8EEESG_EEENS5_IJSG_SB_EEEEEEEvNS4_8identityESZ_S19_vS1A_EENS_8epilogue10collective18CollectiveEpilogueINS1C_23Sm100TmaWarpSpecializedILi2ELi1ELi88ELb1ELb0EEEJSH_NS5_IJNSS_ISE_SB_EENSS_ISF_SB_EEEEESI_SJ_SI_SJ_NS1C_6fusion15FusionCallbacksIS1G_NS1K_17LinearCombinationISI_fSI_fLNS_15FloatRoundStyleE2EEESH_S1J_JEEENS4_5SM1004TMEM4LOAD26SM100_TMEM_LOAD_16dp256b2xESZ_S19_NS4_17SM75_U32x4_LDSM_NENS4_14SM90_TMA_STOREES19_NS4_17SM90_U32x4_STSM_NENS4_39AutoVectorizingCopyWithAssumedAlignmentILi128EEEEEEvvEEEEvNT_6ParamsE)
        /*0d18*/ 	.short	0x0380
        /*0d1a*/ 	.short	0x0800


	//----- nvinfo : EIATTR_SW_WAR
	.align		4
.L_55:
        /*0d1c*/ 	.byte	0x04, 0x36
        /*0d1e*/ 	.short	(.L_57 - .L_56)
.L_56:
        /*0d20*/ 	.word	0x00000008
.L_57:


//--------------------- .nv.callgraph             --------------------------
	.section	.nv.callgraph,"",@"SHT_CUDA_CALLGRAPH"
	.align	4
	.sectionentsize	8
	.align		4
        /*0000*/ 	.word	0x00000000
	.align		4
        /*0004*/ 	.word	0xffffffff
	.align		4
        /*0008*/ 	.word	index@(_ZN7cutlass13device_kernelINS_4gemm6kernel13GemmUniversalIN4cute5tupleIJiiiiEEENS1_10collective13CollectiveMmaINS1_35MainloopSm100TmaUmmaWarpSpecializedILi24ELi2ELi4ENS5_IJNS4_1CILi1EEESB_SB_EEEEENS5_IJNSA_ILi64EEENSA_ILi176EEENSA_ILi16EEEEEENS_6half_tENS5_IJlSB_lEEESI_SJ_NS4_8TiledMMAINS4_8MMA_AtomIJNS4_20SM100_MMA_F16BF16_SSISI_SI_fLi64ELi176ELNS4_4UMMA5MajorE0ELSO_0ELNSN_7ScaleInE0ELSP_0EEEEEENS4_6LayoutISC_NS5_IJNSA_ILi0EEEST_ST_EEEEENS5_IJNS4_10UnderscoreESW_SW_EEEEENS4_13SM90_TMA_LOADENS4_14ComposedLayoutINS4_7SwizzleILi1ELi4ELi3EEENS4_18smem_ptr_flag_bitsILi16EEENSS_INS5_IJNSA_ILi8EEESG_EEENS5_IJSG_SB_EEEEEEEvNS4_8identityESZ_S19_vS1A_EENS_8epilogue10collective18CollectiveEpilogueINS1C_23Sm100TmaWarpSpecializedILi2ELi1ELi88ELb1ELb0EEEJSH_NS5_IJNSS_ISE_SB_EENSS_ISF_SB_EEEEESI_SJ_SI_SJ_NS1C_6fusion15FusionCallbacksIS1G_NS1K_17LinearCombinationISI_fSI_fLNS_15FloatRoundStyleE2EEESH_S1J_JEEENS4_5SM1004TMEM4LOAD26SM100_TMEM_LOAD_16dp256b2xESZ_S19_NS4_17SM75_U32x4_LDSM_NENS4_14SM90_TMA_STOREES19_NS4_17SM90_U32x4_STSM_NENS4_39AutoVectorizingCopyWithAssumedAlignmentILi128EEEEEEvvEEEEvNT_6ParamsE)
	.align		4
        /*000c*/ 	.word	index@(__assertfail)
	.align		4
        /*0010*/ 	.word	0x00000000
	.align		4
        /*0014*/ 	.word	0xfffffffe
	.align		4
        /*0018*/ 	.word	0x00000000
	.align		4
        /*001c*/ 	.word	0xfffffffd
	.align		4
        /*0020*/ 	.word	0x00000000
	.align		4
        /*0024*/ 	.word	0xfffffffc


//--------------------- .nv.constant4             --------------------------
	.section	.nv.constant4,"a",@progbits
	.align	8
	.align		8
.nv.constant4:
        /*0000*/ 	.dword	__assertfail
	.align		8
        /*0008*/ 	.dword	__unnamed_1
	.align		8
        /*0010*/ 	.dword	__unnamed_2
	.align		8
        /*0018*/ 	.dword	_ZN40_INTERNAL_8b132b63_4_k_cu_78330adb_249664cuda3std3__45__cpo5beginE
	.align		8
        /*0020*/ 	.dword	_ZN40_INTERNAL_8b132b63_4_k_cu_78330adb_249664cuda3std3__45__cpo3endE
	.align		8
        /*0028*/ 	.dword	_ZN40_INTERNAL_8b132b63_4_k_cu_78330adb_249664cuda3std3__45__cpo6cbeginE
	.align		8
        /*0030*/ 	.dword	_ZN40_INTERNAL_8b132b63_4_k_cu_78330adb_249664cuda3std3__45__cpo4cendE
	.align		8
        /*0038*/ 	.dword	_ZN40_INTERNAL_8b132b63_4_k_cu_78330adb_249664cuda3std3__442_GLOBAL__N__8b132b63_4_k_cu_78330adb_249666ignoreE
	.align		8
        /*0040*/ 	.dword	_ZN40_INTERNAL_8b132b63_4_k_cu_78330adb_249664cuda3std3__419piecewise_constructE
	.align		8
        /*0048*/ 	.dword	_ZN40_INTERNAL_8b132b63_4_k_cu_78330adb_249664cuda3std3__48in_placeE
	.align		8
        /*0050*/ 	.dword	_ZN40_INTERNAL_8b132b63_4_k_cu_78330adb_249664cuda3std6ranges3__45__cpo4swapE
	.align		8
        /*0058*/ 	.dword	_ZN40_INTERNAL_8b132b63_4_k_cu_78330adb_249664cuda3std6ranges3__45__cpo9iter_moveE
	.align		8
        /*0060*/ 	.dword	_ZN40_INTERNAL_8b132b63_4_k_cu_78330adb_249664cute7productE
	.align		8
        /*0068*/ 	.dword	_ZN40_INTERNAL_8b132b63_4_k_cu_78330adb_249664cute1_E
	.align		8
        /*0070*/ 	.dword	$str$25
	.align		8
        /*0078*/ 	.dword	$str$26
	.align		8
        /*0080*/ 	.dword	$str$27
	.align		8
        /*0088*/ 	.dword	$str$28


//--------------------- .text._ZN7cutlass13device_kernelINS_4gemm6kernel13GemmUniversalIN4cute5tupleIJiiiiEEENS1_10collective13CollectiveMmaINS1_35MainloopSm100TmaUmmaWarpSpecializedILi24ELi2ELi4ENS5_IJNS4_1CILi1EEESB_SB_EEEEENS5_IJNSA_ILi64EEENSA_ILi176EEENSA_ILi16EEEEEENS_6half_tENS5_IJlSB_lEEESI_SJ_NS4_8TiledMMAINS4_8MMA_AtomIJNS4_20SM100_MMA_F16BF16_SSISI_SI_fLi64ELi176ELNS4_4UMMA5MajorE0ELSO_0ELNSN_7ScaleInE0ELSP_0EEEEEENS4_6LayoutISC_NS5_IJNSA_ILi0EEEST_ST_EEEEENS5_IJNS4_10UnderscoreESW_SW_EEEEENS4_13SM90_TMA_LOADENS4_14ComposedLayoutINS4_7SwizzleILi1ELi4ELi3EEENS4_18smem_ptr_flag_bitsILi16EEENSS_INS5_IJNSA_ILi8EEESG_EEENS5_IJSG_SB_EEEEEEEvNS4_8identityESZ_S19_vS1A_EENS_8epilogue10collective18CollectiveEpilogueINS1C_23Sm100TmaWarpSpecializedILi2ELi1ELi88ELb1ELb0EEEJSH_NS5_IJNSS_ISE_SB_EENSS_ISF_SB_EEEEESI_SJ_SI_SJ_NS1C_6fusion15FusionCallbacksIS1G_NS1K_17LinearCombinationISI_fSI_fLNS_15FloatRoundStyleE2EEESH_S1J_JEEENS4_5SM1004TMEM4LOAD26SM100_TMEM_LOAD_16dp256b2xESZ_S19_NS4_17SM75_U32x4_LDSM_NENS4_14SM90_TMA_STOREES19_NS4_17SM90_U32x4_STSM_NENS4_39AutoVectorizingCopyWithAssumedAlignmentILi128EEEEEEvvEEEEvNT_6ParamsE --------------------------
	.section	.text._ZN7cutlass13device_kernelINS_4gemm6kernel13GemmUniversalIN4cute5tupleIJiiiiEEENS1_10collective13CollectiveMmaINS1_35MainloopSm100TmaUmmaWarpSpecializedILi24ELi2ELi4ENS5_IJNS4_1CILi1EEESB_SB_EEEEENS5_IJNSA_ILi64EEENSA_ILi176EEENSA_ILi16EEEEEENS_6half_tENS5_IJlSB_lEEESI_SJ_NS4_8TiledMMAINS4_8MMA_AtomIJNS4_20SM100_MMA_F16BF16_SSISI_SI_fLi64ELi176ELNS4_4UMMA5MajorE0ELSO_0ELNSN_7ScaleInE0ELSP_0EEEEEENS4_6LayoutISC_NS5_IJNSA_ILi0EEEST_ST_EEEEENS5_IJNS4_10UnderscoreESW_SW_EEEEENS4_13SM90_TMA_LOADENS4_14ComposedLayoutINS4_7SwizzleILi1ELi4ELi3EEENS4_18smem_ptr_flag_bitsILi16EEENSS_INS5_IJNSA_ILi8EEESG_EEENS5_IJSG_SB_EEEEEEEvNS4_8identityESZ_S19_vS1A_EENS_8epilogue10collective18CollectiveEpilogueINS1C_23Sm100TmaWarpSpecializedILi2ELi1ELi88ELb1ELb0EEEJSH_NS5_IJNSS_ISE_SB_EENSS_ISF_SB_EEEEESI_SJ_SI_SJ_NS1C_6fusion15FusionCallbacksIS1G_NS1K_17LinearCombinationISI_fSI_fLNS_15FloatRoundStyleE2EEESH_S1J_JEEENS4_5SM1004TMEM4LOAD26SM100_TMEM_LOAD_16dp256b2xESZ_S19_NS4_17SM75_U32x4_LDSM_NENS4_14SM90_TMA_STOREES19_NS4_17SM90_U32x4_STSM_NENS4_39AutoVectorizingCopyWithAssumedAlignmentILi128EEEEEEvvEEEEvNT_6ParamsE,"ax",@progbits
	.align	128
.text._ZN7cutlass13device_kernelINS_4gemm6kernel13GemmUniversalIN4cute5tupleIJiiiiEEENS1_10collective13CollectiveMmaINS1_35MainloopSm100TmaUmmaWarpSpecializedILi24ELi2ELi4ENS5_IJNS4_1CILi1EEESB_SB_EEEEENS5_IJNSA_ILi64EEENSA_ILi176EEENSA_ILi16EEEEEENS_6half_tENS5_IJlSB_lEEESI_SJ_NS4_8TiledMMAINS4_8MMA_AtomIJNS4_20SM100_MMA_F16BF16_SSISI_SI_fLi64ELi176ELNS4_4UMMA5MajorE0ELSO_0ELNSN_7ScaleInE0ELSP_0EEEEEENS4_6LayoutISC_NS5_IJNSA_ILi0EEEST_ST_EEEEENS5_IJNS4_10UnderscoreESW_SW_EEEEENS4_13SM90_TMA_LOADENS4_14ComposedLayoutINS4_7SwizzleILi1ELi4ELi3EEENS4_18smem_ptr_flag_bitsILi16EEENSS_INS5_IJNSA_ILi8EEESG_EEENS5_IJSG_SB_EEEEEEEvNS4_8identityESZ_S19_vS1A_EENS_8epilogue10collective18CollectiveEpilogueINS1C_23Sm100TmaWarpSpecializedILi2ELi1ELi88ELb1ELb0EEEJSH_NS5_IJNSS_ISE_SB_EENSS_ISF_SB_EEEEESI_SJ_SI_SJ_NS1C_6fusion15FusionCallbacksIS1G_NS1K_17LinearCombinationISI_fSI_fLNS_15FloatRoundStyleE2EEESH_S1J_JEEENS4_5SM1004TMEM4LOAD26SM100_TMEM_LOAD_16dp256b2xESZ_S19_NS4_17SM75_U32x4_LDSM_NENS4_14SM90_TMA_STOREES19_NS4_17SM90_U32x4_STSM_NENS4_39AutoVectorizingCopyWithAssumedAlignmentILi128EEEEEEvvEEEEvNT_6ParamsE:
        .type           _ZN7cutlass13device_kernelINS_4gemm6kernel13GemmUniversalIN4cute5tupleIJiiiiEEENS1_10collective13CollectiveMmaINS1_35MainloopSm100TmaUmmaWarpSpecializedILi24ELi2ELi4ENS5_IJNS4_1CILi1EEESB_SB_EEEEENS5_IJNSA_ILi64EEENSA_ILi176EEENSA_ILi16EEEEEENS_6half_tENS5_IJlSB_lEEESI_SJ_NS4_8TiledMMAINS4_8MMA_AtomIJNS4_20SM100_MMA_F16BF16_SSISI_SI_fLi64ELi176ELNS4_4UMMA5MajorE0ELSO_0ELNSN_7ScaleInE0ELSP_0EEEEEENS4_6LayoutISC_NS5_IJNSA_ILi0EEEST_ST_EEEEENS5_IJNS4_10UnderscoreESW_SW_EEEEENS4_13SM90_TMA_LOADENS4_14ComposedLayoutINS4_7SwizzleILi1ELi4ELi3EEENS4_18smem_ptr_flag_bitsILi16EEENSS_INS5_IJNSA_ILi8EEESG_EEENS5_IJSG_SB_EEEEEEEvNS4_8identityESZ_S19_vS1A_EENS_8epilogue10collective18CollectiveEpilogueINS1C_23Sm100TmaWarpSpecializedILi2ELi1ELi88ELb1ELb0EEEJSH_NS5_IJNSS_ISE_SB_EENSS_ISF_SB_EEEEESI_SJ_SI_SJ_NS1C_6fusion15FusionCallbacksIS1G_NS1K_17LinearCombinationISI_fSI_fLNS_15FloatRoundStyleE2EEESH_S1J_JEEENS4_5SM1004TMEM4LOAD26SM100_TMEM_LOAD_16dp256b2xESZ_S19_NS4_17SM75_U32x4_LDSM_NENS4_14SM90_TMA_STOREES19_NS4_17SM90_U32x4_STSM_NENS4_39AutoVectorizingCopyWithAssumedAlignmentILi128EEEEEEvvEEEEvNT_6ParamsE,@function
        .size           _ZN7cutlass13device_kernelINS_4gemm6kernel13GemmUniversalIN4cute5tupleIJiiiiEEENS1_10collective13CollectiveMmaINS1_35MainloopSm100TmaUmmaWarpSpecializedILi24ELi2ELi4ENS5_IJNS4_1CILi1EEESB_SB_EEEEENS5_IJNSA_ILi64EEENSA_ILi176EEENSA_ILi16EEEEEENS_6half_tENS5_IJlSB_lEEESI_SJ_NS4_8TiledMMAINS4_8MMA_AtomIJNS4_20SM100_MMA_F16BF16_SSISI_SI_fLi64ELi176ELNS4_4UMMA5MajorE0ELSO_0ELNSN_7ScaleInE0ELSP_0EEEEEENS4_6LayoutISC_NS5_IJNSA_ILi0EEEST_ST_EEEEENS5_IJNS4_10UnderscoreESW_SW_EEEEENS4_13SM90_TMA_LOADENS4_14ComposedLayoutINS4_7SwizzleILi1ELi4ELi3EEENS4_18smem_ptr_flag_bitsILi16EEENSS_INS5_IJNSA_ILi8EEESG_EEENS5_IJSG_SB_EEEEEEEvNS4_8identityESZ_S19_vS1A_EENS_8epilogue10collective18CollectiveEpilogueINS1C_23Sm100TmaWarpSpecializedILi2ELi1ELi88ELb1ELb0EEEJSH_NS5_IJNSS_ISE_SB_EENSS_ISF_SB_EEEEESI_SJ_SI_SJ_NS1C_6fusion15FusionCallbacksIS1G_NS1K_17LinearCombinationISI_fSI_fLNS_15FloatRoundStyleE2EEESH_S1J_JEEENS4_5SM1004TMEM4LOAD26SM100_TMEM_LOAD_16dp256b2xESZ_S19_NS4_17SM75_U32x4_LDSM_NENS4_14SM90_TMA_STOREES19_NS4_17SM90_U32x4_STSM_NENS4_39AutoVectorizingCopyWithAssumedAlignmentILi128EEEEEEvvEEEEvNT_6ParamsE,(.L_x_208 - _ZN7cutlass13device_kernelINS_4gemm6kernel13GemmUniversalIN4cute5tupleIJiiiiEEENS1_10collective13CollectiveMmaINS1_35MainloopSm100TmaUmmaWarpSpecializedILi24ELi2ELi4ENS5_IJNS4_1CILi1EEESB_SB_EEEEENS5_IJNSA_ILi64EEENSA_ILi176EEENSA_ILi16EEEEEENS_6half_tENS5_IJlSB_lEEESI_SJ_NS4_8TiledMMAINS4_8MMA_AtomIJNS4_20SM100_MMA_F16BF16_SSISI_SI_fLi64ELi176ELNS4_4UMMA5MajorE0ELSO_0ELNSN_7ScaleInE0ELSP_0EEEEEENS4_6LayoutISC_NS5_IJNSA_ILi0EEEST_ST_EEEEENS5_IJNS4_10UnderscoreESW_SW_EEEEENS4_13SM90_TMA_LOADENS4_14ComposedLayoutINS4_7SwizzleILi1ELi4ELi3EEENS4_18smem_ptr_flag_bitsILi16EEENSS_INS5_IJNSA_ILi8EEESG_EEENS5_IJSG_SB_EEEEEEEvNS4_8identityESZ_S19_vS1A_EENS_8epilogue10collective18CollectiveEpilogueINS1C_23Sm100TmaWarpSpecializedILi2ELi1ELi88ELb1ELb0EEEJSH_NS5_IJNSS_ISE_SB_EENSS_ISF_SB_EEEEESI_SJ_SI_SJ_NS1C_6fusion15FusionCallbacksIS1G_NS1K_17LinearCombinationISI_fSI_fLNS_15FloatRoundStyleE2EEESH_S1J_JEEENS4_5SM1004TMEM4LOAD26SM100_TMEM_LOAD_16dp256b2xESZ_S19_NS4_17SM75_U32x4_LDSM_NENS4_14SM90_TMA_STOREES19_NS4_17SM90_U32x4_STSM_NENS4_39AutoVectorizingCopyWithAssumedAlignmentILi128EEEEEEvvEEEEvNT_6ParamsE)
        .other          _ZN7cutlass13device_kernelINS_4gemm6kernel13GemmUniversalIN4cute5tupleIJiiiiEEENS1_10collective13CollectiveMmaINS1_35MainloopSm100TmaUmmaWarpSpecializedILi24ELi2ELi4ENS5_IJNS4_1CILi1EEESB_SB_EEEEENS5_IJNSA_ILi64EEENSA_ILi176EEENSA_ILi16EEEEEENS_6half_tENS5_IJlSB_lEEESI_SJ_NS4_8TiledMMAINS4_8MMA_AtomIJNS4_20SM100_MMA_F16BF16_SSISI_SI_fLi64ELi176ELNS4_4UMMA5MajorE0ELSO_0ELNSN_7ScaleInE0ELSP_0EEEEEENS4_6LayoutISC_NS5_IJNSA_ILi0EEEST_ST_EEEEENS5_IJNS4_10UnderscoreESW_SW_EEEEENS4_13SM90_TMA_LOADENS4_14ComposedLayoutINS4_7SwizzleILi1ELi4ELi3EEENS4_18smem_ptr_flag_bitsILi16EEENSS_INS5_IJNSA_ILi8EEESG_EEENS5_IJSG_SB_EEEEEEEvNS4_8identityESZ_S19_vS1A_EENS_8epilogue10collective18CollectiveEpilogueINS1C_23Sm100TmaWarpSpecializedILi2ELi1ELi88ELb1ELb0EEEJSH_NS5_IJNSS_ISE_SB_EENSS_ISF_SB_EEEEESI_SJ_SI_SJ_NS1C_6fusion15FusionCallbacksIS1G_NS1K_17LinearCombinationISI_fSI_fLNS_15FloatRoundStyleE2EEESH_S1J_JEEENS4_5SM1004TMEM4LOAD26SM100_TMEM_LOAD_16dp256b2xESZ_S19_NS4_17SM75_U32x4_LDSM_NENS4_14SM90_TMA_STOREES19_NS4_17SM90_U32x4_STSM_NENS4_39AutoVectorizingCopyWithAssumedAlignmentILi128EEEEEEvvEEEEvNT_6ParamsE,@"STO_CUDA_ENTRY STV_DEFAULT"
_ZN7cutlass13device_kernelINS_4gemm6kernel13GemmUniversalIN4cute5tupleIJiiiiEEENS1_10collective13CollectiveMmaINS1_35MainloopSm100TmaUmmaWarpSpecializedILi24ELi2ELi4ENS5_IJNS4_1CILi1EEESB_SB_EEEEENS5_IJNSA_ILi64EEENSA_ILi176EEENSA_ILi16EEEEEENS_6half_tENS5_IJlSB_lEEESI_SJ_NS4_8TiledMMAINS4_8MMA_AtomIJNS4_20SM100_MMA_F16BF16_SSISI_SI_fLi64ELi176ELNS4_4UMMA5MajorE0ELSO_0ELNSN_7ScaleInE0ELSP_0EEEEEENS4_6LayoutISC_NS5_IJNSA_ILi0EEEST_ST_EEEEENS5_IJNS4_10UnderscoreESW_SW_EEEEENS4_13SM90_TMA_LOADENS4_14ComposedLayoutINS4_7SwizzleILi1ELi4ELi3EEENS4_18smem_ptr_flag_bitsILi16EEENSS_INS5_IJNSA_ILi8EEESG_EEENS5_IJSG_SB_EEEEEEEvNS4_8identityESZ_S19_vS1A_EENS_8epilogue10collective18CollectiveEpilogueINS1C_23Sm100TmaWarpSpecializedILi2ELi1ELi88ELb1ELb0EEEJSH_NS5_IJNSS_ISE_SB_EENSS_ISF_SB_EEEEESI_SJ_SI_SJ_NS1C_6fusion15FusionCallbacksIS1G_NS1K_17LinearCombinationISI_fSI_fLNS_15FloatRoundStyleE2EEESH_S1J_JEEENS4_5SM1004TMEM4LOAD26SM100_TMEM_LOAD_16dp256b2xESZ_S19_NS4_17SM75_U32x4_LDSM_NENS4_14SM90_TMA_STOREES19_NS4_17SM90_U32x4_STSM_NENS4_39AutoVectorizingCopyWithAssumedAlignmentILi128EEEEEEvvEEEEvNT_6ParamsE:
[----:B------:R-:W1:Y:S01]  /*0000*/  LDC R1, c[0x0][0x37c] ;  /* 0x0000df00ff017b82 */ /* 0x000e620000000800 */
[----:B------:R-:W2:Y:S01]  /*0010*/  S2R R241, SR_TID.X ;  /* 0x0000000000f17919 */ /* 0x000ea20000002100 */
[----:B------:R-:W3:Y:S01]  /*0020*/  LDCU.64 UR4, c[0x0][0x890] ;  /* 0x00011200ff0477ac */ /* 0x000ee20008000a00 */
[----:B------:R-:W-:Y:S02]  /*0030*/  PRMT R230, RZ, 0x7610, R230 ;  /* 0x00007610ffe67816 */ /* 0x000fe400000000e6 */
[----:B------:R-:W-:Y:S01]  /*0040*/  ELECT P5, URZ, PT ;  /* 0x0000000000ff782f */ /* 0x000fe200038a0000 */
[----:B------:R-:W4:Y:S01]  /*0050*/  LDCU.64 UR46, c[0x0][0x358] ;  /* 0x00006b00ff2e77ac */ /* 0x000f220008000a00 */
[----:B---3--:R-:W-:-:S04]  /*0060*/  UISETP.NE.U32.AND UP0, UPT, UR4, URZ, UPT ;  /* 0x000000ff0400728c */ /* 0x008fc8000bf05070 */
[----:B------:R-:W-:Y:S01]  /*0070*/  UISETP.NE.AND.EX UP0, UPT, UR5, URZ, UPT, UP0 ;  /* 0x000000ff0500728c */ /* 0x000fe2000bf05300 */
[----:B--2---:R-:W-:-:S05]  /*0080*/  SHF.R.U32.HI R235, RZ, 0x5, R241 ;  /* 0x00000005ffeb7819 */ /* 0x004fca00000116f1 */
[----:B------:R-:W2:Y:S02]  /*0090*/  SHFL.IDX PT, R0, R235, RZ, 0x1f ;  /* 0x00001fffeb007589 */ /* 0x000ea400000e0000 */
[----:B--2---:R-:W-:Y:S01]  /*00a0*/  R2UR UR8, R0 ;  /* 0x00000000000872ca */ /* 0x004fe200000e0000 */
[----:B-1--4-:R-:W-:-:S14]  /*00b0*/  BRA.U UP0, `(.L_x_0) ;  /* 0x00000001002c7547 */ /* 0x012fdc000b800000 */
[----:B------:R-:W1:Y:S02]  /*00c0*/  LDCU.64 UR6, c[0x0][0x888] ;  /* 0x00011100ff0677ac */ /* 0x000e640008000a00 */
[----:B-1----:R-:W-:-:S04]  /*00d0*/  UISETP.NE.U32.AND UP0, UPT, UR6, URZ, UPT ;  /* 0x000000ff0600728c */ /* 0x002fc8000bf05070 */
[----:B------:R-:W-:-:S09]  /*00e0*/  UISETP.NE.AND.EX UP0, UPT, UR7, URZ, UPT, UP0 ;  /* 0x000000ff0700728c */ /* 0x000fd2000bf05300 */
[----:B------:R-:W-:Y:S05]  /*00f0*/  BRA.U !UP0, `(.L_x_1) ;  /* 0x0000000108107547 */ /* 0x000fea000b800000 */
[----:B------:R-:W1:Y:S02]  /*0100*/  LDC.64 R2, c[0x0][0x888] ;  /* 0x00022200ff027b82 */ /* 0x000e640000000a00 */
[----:B-1----:R1:W5:Y:S01]  /*0110*/  LDG.E R117, desc[UR46][R2.64] ;  /* 0x0000002e02757981 */ /* 0x002362000c1e1900 */
[----:B------:R-:W-:Y:S01]  /*0120*/  HFMA2 R230, -RZ, RZ, 0, 5.9604644775390625e-08 ;  /* 0x00000001ffe67431 */ /* 0x000fe200000001ff */
[----:B------:R-:W-:Y:S05]  /*0130*/  BRA `(.L_x_0) ;  /* 0x00000000000c7947 */ /* 0x000fea0003800000 */
.L_x_1:
[----:B------:R-:W1:Y:S01]  /*0140*/  LDCU UR6, c[0x0][0x880] ;  /* 0x00011000ff0677ac */ /* 0x000e620008000800 */
[----:B------:R-:W-:Y:S01]  /*0150*/  HFMA2 R230, -RZ, RZ, 0, 5.9604644775390625e-08 ;  /* 0x00000001ffe67431 */ /* 0x000fe200000001ff */
[----:B-1----:R-:W-:-:S07]  /*0160*/  MOV R117, UR6 ;  /* 0x0000000600757c02 */ /* 0x002fce0008000f00 */
.L_x_0:
[----:B------:R-:W2:Y:S02]  /*0170*/  LDCU.64 UR6, c[0x0][0x8b0] ;  /* 0x00011600ff0677ac */ /* 0x000ea40008000a00 */
[----:B--2---:R-:W-:-:S04]  /*0180*/  UISETP.NE.U32.AND UP0, UPT, UR6, URZ, UPT ;  /* 0x000000ff0600728c */ /* 0x004fc8000bf05070 */
[----:B------:R-:W-:-:S09]  /*0190*/  UISETP.NE.AND.EX UP0, UPT, UR7, URZ, UPT, UP0 ;  /* 0x000000ff0700728c */ /* 0x000fd2000bf05300 */
[----:B------:R-:W-:Y:S05]  /*01a0*/  BRA.U UP0, `(.L_x_2) ;  /* 0x0000000100247547 */ /* 0x000fea000b800000 */
[----:B------:R-:W2:Y:S02]  /*01b0*/  LDCU.64 UR6, c[0x0][0x8a8] ;  /* 0x00011500ff0677ac */ /* 0x000ea40008000a00 */
[----:B--2---:R-:W-:-:S04]  /*01c0*/  UISETP.NE.U32.AND UP0, UPT, UR6, URZ, UPT ;  /* 0x000000ff0600728c */ /* 0x004fc8000bf05070 */
[----:B------:R-:W-:-:S09]  /*01d0*/  UISETP.NE.AND.EX UP0, UPT, UR7, URZ, UPT, UP0 ;  /* 0x000000ff0700728c */ /* 0x000fd2000bf05300 */
[----:B------:R-:W-:Y:S05]  /*01e0*/  BRA.U !UP0, `(.L_x_3) ;  /* 0x00000001080c7547 */ /* 0x000fea000b800000 */
[----:B------:R-:W2:Y:S02]  /*01f0*/  LDC.64 R114, c[0x0][0x8a8] ;  /* 0x00022a00ff727b82 */ /* 0x000ea40000000a00 */
[----:B--2---:R2:W5:Y:S01]  /*0200*/  LDG.E R114, desc[UR46][R114.64] ;  /* 0x0000002e72727981 */ /* 0x004562000c1e1900 */
[----:B------:R-:W-:Y:S05]  /*0210*/  BRA `(.L_x_2) ;  /* 0x0000000000087947 */ /* 0x000fea0003800000 */
.L_x_3:
[----:B------:R-:W2:Y:S02]  /*0220*/  LDCU UR6, c[0x0][0x8a0] ;  /* 0x00011400ff0677ac */ /* 0x000ea40008000800 */
[----:B--2---:R-:W-:Y:S02]  /*0230*/  MOV R114, UR6 ;  /* 0x0000000600727c02 */ /* 0x004fe40008000f00 */
.L_x_2:
[----:B------:R-:W-:Y:S01]  /*0240*/  IMAD.U32 R0, RZ, RZ, UR8 ;  /* 0x00000008ff007e24 */ /* 0x000fe2000f8e00ff */
[----:B------:R-:W-:Y:S04]  /*0250*/  BSSY.RECONVERGENT B0, `(.L_x_4) ;  /* 0x000000c000007945 */ /* 0x000fe80003800200 */
[C---:B------:R-:W-:Y:S02]  /*0260*/  ISETP.NE.OR P1, PT, R0.reuse, 0x1, !P5 ;  /* 0x000000010000780c */ /* 0x040fe40006f25670 */
[----:B------:R-:W-:-:S11]  /*0270*/  ISETP.NE.OR P0, PT, R0, 0x3, !P5 ;  /* 0x000000030000780c */ /* 0x000fd60006f05670 */
[----:B------:R-:W-:Y:S05]  /*0280*/  @P1 BRA `(.L_x_5) ;  /* 0x0000000000201947 */ /* 0x000fea0003800000 */
[----:B------:R-:W3:Y:S02]  /*0290*/  LDCU.64 UR6, c[0x0][0x348] ;  /* 0x00006900ff0677ac */ /* 0x000ee40008000a00 */
[----:B---3--:R-:W-:Y:S02]  /*02a0*/  UIADD3 UR10, UP1, UPT, UR6, 0x80, URZ ;  /* 0x00000080060a7890 */ /* 0x008fe4000ff3e0ff */
[----:B------:R-:W-:Y:S02]  /*02b0*/  UIADD3 UR6, UP0, UPT, UR6, 0x180, URZ ;  /* 0x0000018006067890 */ /* 0x000fe4000ff1e0ff */
[----:B------:R-:W-:Y:S02]  /*02c0*/  UIADD3.X UR11, UPT, UPT, URZ, UR7, URZ, UP1, !UPT ;  /* 0x00000007ff0b7290 */ /* 0x000fe40008ffe4ff */
[----:B------:R-:W-:-:S07]  /*02d0*/  UIADD3.X UR7, UPT, UPT, URZ, UR7, URZ, UP0, !UPT ;  /* 0x00000007ff077290 */ /* 0x000fce00087fe4ff */
[----:B------:R3:W-:Y:S02]  /*02e0*/  UTMACCTL.PF [UR10] ;  /* 0x000000000a0079b9 */ /* 0x0007e40008040000 */
[----:B------:R3:W-:Y:S02]  /*02f0*/  UTMACCTL.PF [UR6] ;  /* 0x00000000060079b9 */ /* 0x0007e40008040000 */
[----:B---3--:R-:W-:Y:S01]  /*0300*/  NOP ;  /* 0x0000000000007918 */ /* 0x008fe20000000000 */
.L_x_5:
[----:B------:R-:W-:Y:S05]  /*0310*/  BSYNC.RECONVERGENT B0 ;  /* 0x0000000000007941 */ /* 0x000fea0003800200 */
.L_x_4:
[----:B------:R-:W-:Y:S04]  /*0320*/  BSSY.RECONVERGENT B0, `(.L_x_6) ;  /* 0x000000a000007945 */ /* 0x000fe80003800200 */
        /* <DEDUP_REMOVED lines=9> */
.L_x_7:
[----:B------:R-:W-:Y:S05]  /*03c0*/  BSYNC.RECONVERGENT B0 ;  /* 0x0000000000007941 */ /* 0x000fea0003800200 */
.L_x_6:
[----:B------:R-:W3:Y:S01]  /*03d0*/  LDCU.64 UR6, c[0x0][0x888] ;  /* 0x00011100ff0677ac */ /* 0x000ee20008000a00 */
[----:B------:R-:W-:Y:S02]  /*03e0*/  UISETP.EQ.U32.AND UP1, UPT, UR4, URZ, UPT ;  /* 0x000000ff0400728c */ /* 0x000fe4000bf22070 */
[----:B------:R-:W-:Y:S02]  /*03f0*/  UPLOP3.LUT UP2, UPT, UPT, UPT, UPT, 0x80, 0x8 ;  /* 0x000000000008789c */ /* 0x000fe40003f4f070 */
[----:B---3--:R-:W-:-:S04]  /*0400*/  UISETP.NE.U32.AND UP0, UPT, UR6, URZ, UPT ;  /* 0x000000ff0600728c */ /* 0x008fc8000bf05070 */
[----:B------:R-:W-:-:S04]  /*0410*/  UISETP.NE.AND.EX UP0, UPT, UR7, URZ, UPT, UP0 ;  /* 0x000000ff0700728c */ /* 0x000fc8000bf05300 */
[----:B------:R-:W-:-:S04]  /*0420*/  UISETP.EQ.OR.EX UP3, UPT, UR5, URZ, !UP0, UP1 ;  /* 0x000000ff0500728c */ /* 0x000fc8000c762710 */
[----:B------:R-:W-:-:S05]  /*0430*/  UP2UR UR58, UPR, URZ, 0x8 ;  /* 0x00000008ff3a7883 */ /* 0x000fca0008000000 */
[----:B------:R-:W-:Y:S07]  /*0440*/  BRA.U !UP3, `(.L_x_8) ;  /* 0x000000010b207547 */ /* 0x000fee000b800000 */
[----:B------:R-:W-:Y:S01]  /*0450*/  UISETP.NE.U32.AND UP2, UPT, UR4, URZ, UPT ;  /* 0x000000ff0400728c */ /* 0x000fe2000bf45070 */
[----:B-----5:R-:W-:Y:S01]  /*0460*/  FSETP.NEU.AND P0, PT, R117, RZ, PT ;  /* 0x000000ff7500720b */ /* 0x020fe20003f0d000 */
[----:B------:R-:W-:Y:S02]  /*0470*/  USEL UR4, URZ, 0xffffffff, UP0 ;  /* 0xffffffffff047887 */ /* 0x000fe40008000000 */
[----:B------:R-:W-:-:S10]  /*0480*/  UISETP.NE.AND.EX UP2, UPT, UR5, URZ, UPT, UP2 ;  /* 0x000000ff0500728c */ /* 0x000fd4000bf45320 */
[----:B------:R-:W-:Y:S01]  /*0490*/  VOTEU.ANY UP1, P0 ;  /* 0x0000000000ff7886 */ /* 0x000fe20000020100 */
[----:B------:R-:W-:-:S04]  /*04a0*/  @!UP2 USEL UR4, URZ, 0xffffffff, UP1 ;  /* 0xffffffffff04a887 */ /* 0x000fc80008800000 */
[----:B------:R-:W-:-:S04]  /*04b0*/  ULOP3.LUT UR4, UR4, 0x1, URZ, 0xc0, !UPT ;  /* 0x0000000104047892 */ /* 0x000fc8000f8ec0ff */
[----:B------:R-:W-:-:S11]  /*04c0*/  UISETP.NE.U32.AND UP2, UPT, UR4, 0x1, UPT ;  /* 0x000000010400788c */ /* 0x000fd6000bf45070 */
.L_x_8:
[----:B-1----:R-:W1:Y:S01]  /*04d0*/  SHFL.IDX PT, R2, R235, RZ, 0x1f ;  /* 0x00001fffeb027589 */ /* 0x002e6200000e0000 */
[----:B------:R-:W-:-:S04]  /*04e0*/  UISETP.NE.AND UP1, UPT, UR8, 0x2, UPT ;  /* 0x000000020800788c */ /* 0x000fc8000bf25270 */
[----:B------:R-:W-:Y:S01]  /*04f0*/  USEL UR7, URZ, 0x1, UP1 ;  /* 0x00000001ff077887 */ /* 0x000fe20008800000 */
[----:B-1----:R-:W-:-:S13]  /*0500*/  ISETP.NE.AND P0, PT, R2, RZ, PT ;  /* 0x000000ff0200720c */ /* 0x002fda0003f05270 */
[----:B------:R-:W-:Y:S05]  /*0510*/  @P0 BRA `(.L_x_9) ;  /* 0x0000000000f40947 */ /* 0x000fea0003800000 */
[----:B------:R-:W-:Y:S01]  /*0520*/  ELECT P0, URZ, PT ;  /* 0x0000000000ff782f */ /* 0x000fe20003800000 */
[----:B------:R-:W-:-:S12]  /*0530*/  BSSY.RECONVERGENT B0, `(.L_x_9) ;  /* 0x000003b000007945 */ /* 0x000fd80003800200 */
[----:B------:R-:W-:Y:S05]  /*0540*/  @!P0 BRA `(.L_x_10) ;  /* 0x0000000000e48947 */ /* 0x000fea0003800000 */
[----:B------:R-:W1:Y:S01]  /*0550*/  S2UR UR5, SR_CgaCtaId ;  /* 0x00000000000579c3 */ /* 0x000e620000008800 */
[----:B------:R-:W-:Y:S01]  /*0560*/  UMOV UR6, 0x400 ;  /* 0x0000040000067882 */ /* 0x000fe20000000000 */
[----:B------:R-:W-:Y:S02]  /*0570*/  UMOV UR4, 0x1 ;  /* 0x0000000100047882 */ /* 0x000fe40000000000 */
[----:B------:R-:W-:-:S04]  /*0580*/  UIADD3 UR10, UPT, UPT, -UR4, 0x100000, URZ ;  /* 0x00100000040a7890 */ /* 0x000fc8000fffe1ff */
[----:B------:R-:W-:Y:S02]  /*0590*/  USHF.L.U32 UR11, UR10, 0xb, URZ ;  /* 0x0000000b0a0b7899 */ /* 0x000fe400080006ff */
[----:B------:R-:W-:Y:S02]  /*05a0*/  USHF.L.U32 UR10, UR10, 0x1, URZ ;  /* 0x000000010a0a7899 */ /* 0x000fe400080006ff */
[----:B-1----:R-:W-:Y:S01]  /*05b0*/  ULEA UR5, UR5, UR6, 0x18 ;  /* 0x0000000605057291 */ /* 0x002fe2000f8ec0ff */
[----:B------:R-:W1:Y:S11]  /*05c0*/  FENCE.VIEW.ASYNC.S ;  /* 0x00000000000073c6 */ /* 0x000e760000000000 */
[----:B-1----:R1:W3:Y:S01]  /*05d0*/  SYNCS.EXCH.64 URZ, [UR5], UR10 ;  /* 0x0000000a05ff75b2 */ /* 0x0022e20008000100 */
[----:B------:R1:W4:Y:S01]  /*05e0*/  SYNCS.EXCH.64 URZ, [UR5+0xc0], UR10 ;  /* 0x0000c00a05ff75b2 */ /* 0x0003220008000100 */
[----:B------:R1:W1:Y:S01]  /*05f0*/  SYNCS.EXCH.64 URZ, [UR5+0x8], UR10 ;  /* 0x0000080a05ff75b2 */ /* 0x0002620008000100 */
        /* <DEDUP_REMOVED lines=45> */
[----:B---34-:R-:W-:Y:S01]  /*08d0*/  NOP ;  /* 0x0000000000007918 */ /* 0x018fe20000000000 */
.L_x_10:
[----:B-1----:R-:W-:Y:S05]  /*08e0*/  BSYNC.RECONVERGENT B0 ;  /* 0x0000000000007941 */ /* 0x002fea0003800200 */
.L_x_9:
[----:B------:R-:W1:Y:S01]  /*08f0*/  SHFL.IDX PT, R2, R235, RZ, 0x1f ;  /* 0x00001fffeb027589 */ /* 0x000e6200000e0000 */
[----:B------:R-:W-:Y:S01]  /*0900*/  NOP ;  /* 0x0000000000007918 */ /* 0x000fe20000000000 */
[----:B-1----:R-:W-:-:S13]  /*0910*/  ISETP.NE.AND P0, PT, R2, 0x1, PT ;  /* 0x000000010200780c */ /* 0x002fda0003f05270 */
[----:B------:R-:W-:Y:S05]  /*0920*/  @P0 BRA `(.L_x_11) ;  /* 0x0000000000480947 */ /* 0x000fea0003800000 */
[----:B------:R-:W1:Y:S01]  /*0930*/  S2UR UR6, SR_CgaCtaId ;  /* 0x00000000000679c3 */ /* 0x000e620000008800 */
[----:B------:R-:W-:Y:S01]  /*0940*/  UMOV UR9, 0x400 ;  /* 0x0000040000097882 */ /* 0x000fe20000000000 */
[----:B------:R-:W-:Y:S01]  /*0950*/  UMOV UR5, 0x20 ;  /* 0x0000002000057882 */ /* 0x000fe20000000000 */
[----:B------:R-:W-:Y:S01]  /*0960*/  UMOV UR4, 0x80 ;  /* 0x0000008000047882 */ /* 0x000fe20000000000 */
[----:B------:R-:W-:-:S04]  /*0970*/  UIADD3 UR10, UPT, UPT, -UR5, 0x100000, URZ ;  /* 0x00100000050a7890 */ /* 0x000fc8000fffe1ff */
[----:B------:R-:W-:Y:S02]  /*0980*/  USHF.L.U32 UR11, UR10, 0xb, URZ ;  /* 0x0000000b0a0b7899 */ /* 0x000fe400080006ff */
[----:B------:R-:W-:Y:S02]  /*0990*/  USHF.L.U32 UR10, UR10, 0x1, URZ ;  /* 0x000000010a0a7899 */ /* 0x000fe400080006ff */
[----:B------:R-:W-:-:S04]  /*09a0*/  UIADD3 UR4, UPT, UPT, -UR4, 0x100000, URZ ;  /* 0x0010000004047890 */ /* 0x000fc8000fffe1ff */
[----:B------:R-:W-:Y:S02]  /*09b0*/  USHF.L.U32 UR5, UR4, 0xb, URZ ;  /* 0x0000000b04057899 */ /* 0x000fe400080006ff */
[----:B------:R-:W-:Y:S01]  /*09c0*/  USHF.L.U32 UR4, UR4, 0x1, URZ ;  /* 0x0000000104047899 */ /* 0x000fe200080006ff */
[----:B------:R-:W-:Y:S01]  /*09d0*/  ELECT P0, URZ, PT ;  /* 0x0000000000ff782f */ /* 0x000fe20003800000 */
[----:B-1----:R-:W-:Y:S01]  /*09e0*/  ULEA UR6, UR6, UR9, 0x18 ;  /* 0x0000000906067291 */ /* 0x002fe2000f8ec0ff */
[----:B------:R-:W1:Y:S11]  /*09f0*/  FENCE.VIEW.ASYNC.S ;  /* 0x00000000000073c6 */ /* 0x000e760000000000 */
[----:B-1----:R1:W3:Y:S01]  /*0a00*/  SYNCS.EXCH.64 URZ, [UR6+0x180], UR10 ;  /* 0x0001800a06ff75b2 */ /* 0x0022e20008000100 */
[----:B------:R1:W4:Y:S01]  /*0a10*/  SYNCS.EXCH.64 URZ, [UR6+0x190], UR4 ;  /* 0x0001900406ff75b2 */ /* 0x0003220008000100 */
[----:B------:R1:W1:Y:S01]  /*0a20*/  SYNCS.EXCH.64 URZ, [UR6+0x188], UR10 ;  /* 0x0001880a06ff75b2 */ /* 0x0002620008000100 */
[----:B------:R1:W1:Y:S01]  /*0a30*/  SYNCS.EXCH.64 URZ, [UR6+0x198], UR4 ;  /* 0x0001980406ff75b2 */ /* 0x0002620008000100 */
[----:B------:R-:W-:Y:S01]  /*0a40*/  NOP ;  /* 0x0000000000007918 */ /* 0x000fe20000000000 */
.L_x_11:
[----:B------:R-:W2:Y:S01]  /*0a50*/  SHFL.IDX PT, R2, R235, RZ, 0x1f ;  /* 0x00001fffeb027589 */ /* 0x000ea200000e0000 */
[----:B------:R-:W-:Y:S01]  /*0a60*/  NOP ;  /* 0x0000000000007918 */ /* 0x000fe20000000000 */
[----:B--2---:R-:W-:-:S13]  /*0a70*/  ISETP.NE.AND P0, PT, R2, 0x3, PT ;  /* 0x000000030200780c */ /* 0x004fda0003f05270 */
[----:B------:R-:W-:Y:S05]  /*0a80*/  @P0 BRA `(.L_x_12) ;  /* 0x0000000000300947 */ /* 0x000fea0003800000 */
[----:B-1----:R-:W1:Y:S01]  /*0a90*/  S2UR UR5, SR_CgaCtaId ;  /* 0x00000000000579c3 */ /* 0x002e620000008800 */
[----:B------:R-:W-:Y:S01]  /*0aa0*/  UMOV UR6, 0x400 ;  /* 0x0000040000067882 */ /* 0x000fe20000000000 */
[----:B------:R-:W-:Y:S01]  /*0ab0*/  UMOV UR4, 0x20 ;  /* 0x0000002000047882 */ /* 0x000fe20000000000 */
[----:B------:R-:W-:Y:S01]  /*0ac0*/  ELECT P0, URZ, PT ;  /* 0x0000000000ff782f */ /* 0x000fe20003800000 */
[----:B------:R-:W-:-:S04]  /*0ad0*/  UIADD3 UR10, UPT, UPT, -UR4, 0x100000, URZ ;  /* 0x00100000040a7890 */ /* 0x000fc8000fffe1ff */
[----:B------:R-:W-:Y:S02]  /*0ae0*/  USHF.L.U32 UR11, UR10, 0xb, URZ ;  /* 0x0000000b0a0b7899 */ /* 0x000fe400080006ff */
[----:B------:R-:W-:Y:S02]  /*0af0*/  USHF.L.U32 UR10, UR10, 0x1, URZ ;  /* 0x000000010a0a7899 */ /* 0x000fe400080006ff */
[----:B-1----:R-:W-:Y:S01]  /*0b00*/  ULEA UR5, UR5, UR6, 0x18 ;  /* 0x0000000605057291 */ /* 0x002fe2000f8ec0ff */
[----:B------:R-:W1:Y:S11]  /*0b10*/  FENCE.VIEW.ASYNC.S ;  /* 0x00000000000073c6 */ /* 0x000e760000000000 */
[----:B-1----:R2:W1:Y:S01]  /*0b20*/  SYNCS.EXCH.64 URZ, [UR5+0x1a0], UR10 ;  /* 0x0001a00a05ff75b2 */ /* 0x0024620008000100 */
[----:B------:R2:W1:Y:S02]  /*0b30*/  SYNCS.EXCH.64 URZ, [UR5+0x1a8], UR10 ;  /* 0x0001a80a05ff75b2 */ /* 0x0004640008000100 */
[----:B--2---:R-:W-:Y:S01]  /*0b40*/  NOP ;  /* 0x0000000000007918 */ /* 0x004fe20000000000 */
.L_x_12:
[----:B------:R-:W2:Y:S01]  /*0b50*/  SHFL.IDX PT, R2, R235, RZ, 0x1f ;  /* 0x00001fffeb027589 */ /* 0x000ea200000e0000 */
[----:B------:R-:W-:Y:S01]  /*0b60*/  NOP ;  /* 0x0000000000007918 */ /* 0x000fe20000000000 */
[----:B--2---:R-:W-:-:S13]  /*0b70*/  ISETP.NE.AND P0, PT, R2, 0x4, PT ;  /* 0x000000040200780c */ /* 0x004fda0003f05270 */
[----:B------:R-:W-:Y:S05]  /*0b80*/  @P0 BRA `(.L_x_13) ;  /* 0x00000000004c0947 */ /* 0x000fea0003800000 */
[----:B-1----:R-:W1:Y:S01]  /*0b90*/  S2UR UR5, SR_CgaCtaId ;  /* 0x00000000000579c3 */ /* 0x002e620000008800 */
[----:B------:R-:W-:Y:S01]  /*0ba0*/  UMOV UR9, 0x100 ;  /* 0x0000010000097882 */ /* 0x000fe20000000000 */
[----:B------:R-:W-:Y:S01]  /*0bb0*/  UMOV UR6, 0x400 ;  /* 0x0000040000067882 */ /* 0x000fe20000000000 */
[----:B------:R-:W-:Y:S01]  /*0bc0*/  USEL UR9, UR9, 0xe0, UP2 ;  /* 0x000000e009097887 */ /* 0x000fe20009000000 */
[----:B------:R-:W-:Y:S01]  /*0bd0*/  UMOV UR4, 0x1 ;  /* 0x0000000100047882 */ /* 0x000fe20000000000 */
[----:B------:R-:W-:Y:S01]  /*0be0*/  ELECT P0, URZ, PT ;  /* 0x0000000000ff782f */ /* 0x000fe20003800000 */
[----:B------:R-:W-:-:S04]  /*0bf0*/  UIADD3 UR10, UPT, UPT, -UR4, 0x100000, URZ ;  /* 0x00100000040a7890 */ /* 0x000fc8000fffe1ff */
[----:B------:R-:W-:Y:S02]  /*0c00*/  USHF.L.U32 UR11, UR10, 0xb, URZ ;  /* 0x0000000b0a0b7899 */ /* 0x000fe400080006ff */
[----:B------:R-:W-:Y:S02]  /*0c10*/  USHF.L.U32 UR10, UR10, 0x1, URZ ;  /* 0x000000010a0a7899 */ /* 0x000fe400080006ff */
[----:B------:R-:W-:-:S04]  /*0c20*/  UIADD3 UR12, UPT, UPT, -UR9, 0x100000, URZ ;  /* 0x00100000090c7890 */ /* 0x000fc8000fffe1ff */
[----:B------:R-:W-:Y:S02]  /*0c30*/  USHF.L.U32 UR13, UR12, 0xb, URZ ;  /* 0x0000000b0c0d7899 */ /* 0x000fe400080006ff */
[----:B------:R-:W-:Y:S02]  /*0c40*/  USHF.L.U32 UR12, UR12, 0x1, URZ ;  /* 0x000000010c0c7899 */ /* 0x000fe400080006ff */
[----:B-1----:R-:W-:Y:S01]  /*0c50*/  ULEA UR5, UR5, UR6, 0x18 ;  /* 0x0000000605057291 */ /* 0x002fe2000f8ec0ff */
[----:B------:R-:W1:Y:S11]  /*0c60*/  FENCE.VIEW.ASYNC.S ;  /* 0x00000000000073c6 */ /* 0x000e760000000000 */
[----:B-1----:R2:W1:Y:S01]  /*0c70*/  SYNCS.EXCH.64 URZ, [UR5+0x1b0], UR10 ;  /* 0x0001b00a05ff75b2 */ /* 0x0024620008000100 */
[----:B------:R2:W1:Y:S01]  /*0c80*/  SYNCS.EXCH.64 URZ, [UR5+0x1c0], UR12 ;  /* 0x0001c00c05ff75b2 */ /* 0x0004620008000100 */
[----:B------:R2:W1:Y:S01]  /*0c90*/  SYNCS.EXCH.64 URZ, [UR5+0x1b8], UR10 ;  /* 0x0001b80a05ff75b2 */ /* 0x0004620008000100 */
[----:B------:R2:W1:Y:S02]  /*0ca0*/  SYNCS.EXCH.64 URZ, [UR5+0x1c8], UR12 ;  /* 0x0001c80c05ff75b2 */ /* 0x0004640008000100 */
[----:B--2---:R-:W-:Y:S01]  /*0cb0*/  NOP ;  /* 0x0000000000007918 */ /* 0x004fe20000000000 */
.L_x_13:
[----:B------:R-:W2:Y:S01]  /*0cc0*/  SHFL.IDX PT, R2, R235, RZ, 0x1f ;  /* 0x00001fffeb027589 */ /* 0x000ea200000e0000 */
[----:B------:R-:W-:Y:S01]  /*0cd0*/  NOP ;  /* 0x0000000000007918 */ /* 0x000fe20000000000 */
[----:B--2---:R-:W-:-:S13]  /*0ce0*/  ISETP.NE.AND P0, PT, R2, 0x5, PT ;  /* 0x000000050200780c */ /* 0x004fda0003f05270 */
[----:B------:R-:W-:Y:S05]  /*0cf0*/  @P0 BRA `(.L_x_14) ;  /* 0x0000000000580947 */ /* 0x000fea0003800000 */
[----:B-1----:R-:W1:Y:S01]  /*0d00*/  S2UR UR6, SR_CgaCtaId ;  /* 0x00000000000679c3 */ /* 0x002e620000008800 */
        /* <DEDUP_REMOVED lines=12> */
[----:B-1----:R2:W1:Y:S01]  /*0dd0*/  SYNCS.EXCH.64 URZ, [UR6+0x1d0], UR10 ;  /* 0x0001d00a06ff75b2 */ /* 0x0024620008000100 */
[----:B------:R2:W1:Y:S01]  /*0de0*/  SYNCS.EXCH.64 URZ, [UR6+0x1f0], UR4 ;  /* 0x0001f00406ff75b2 */ /* 0x0004620008000100 */
[----:B------:R2:W1:Y:S01]  /*0df0*/  SYNCS.EXCH.64 URZ, [UR6+0x1d8], UR10 ;  /* 0x0001d80a06ff75b2 */ /* 0x0004620008000100 */
[----:B------:R2:W1:Y:S01]  /*0e00*/  SYNCS.EXCH.64 URZ, [UR6+0x1f8], UR4 ;  /* 0x0001f80406ff75b2 */ /* 0x0004620008000100 */
[----:B------:R2:W1:Y:S01]  /*0e10*/  SYNCS.EXCH.64 URZ, [UR6+0x1e0], UR10 ;  /* 0x0001e00a06ff75b2 */ /* 0x0004620008000100 */
[----:B------:R2:W1:Y:S01]  /*0e20*/  SYNCS.EXCH.64 URZ, [UR6+0x200], UR4 ;  /* 0x0002000406ff75b2 */ /* 0x0004620008000100 */
[----:B------:R2:W1:Y:S01]  /*0e30*/  SYNCS.EXCH.64 URZ, [UR6+0x1e8], UR10 ;  /* 0x0001e80a06ff75b2 */ /* 0x0004620008000100 */
[----:B------:R2:W1:Y:S02]  /*0e40*/  SYNCS.EXCH.64 URZ, [UR6+0x208], UR4 ;  /* 0x0002080406ff75b2 */ /* 0x0004640008000100 */
[----:B--2---:R-:W-:Y:S01]  /*0e50*/  NOP ;  /* 0x0000000000007918 */ /* 0x004fe20000000000 */
.L_x_14:
        /* <DEDUP_REMOVED lines=18> */
.L_x_15:
[----:B-1----:R-:W1:Y:S01]  /*0f80*/  S2UR UR5, SR_CTAID.X ;  /* 0x00000000000579c3 */ /* 0x002e620000002500 */
[----:B------:R-:W-:-:S05]  /*0f90*/  CS2R.32 R229, SR_CgaSize ;  /* 0x0000000000e57805 */ /* 0x000fca0000008a00 */
[----:B------:R-:W-:-:S05]  /*0fa0*/  IMAD R229, R229, -0xa0, RZ ;  /* 0xffffff60e5e57824 */ /* 0x000fca00078e02ff */
[----:B------:R-:W-:-:S14]  /*0fb0*/  R2UR UR9, R229 ;  /* 0x00000000e50972ca */ /* 0x000fdc00000e0000 */
[----:B------:R-:W2:Y:S01]  /*0fc0*/  LDCU UR9, c[0x0][UR9+0x2b0] ;  /* 0x00005600090977ac */ /* 0x000ea20008000800 */
[----:B------:R-:W-:Y:S01]  /*0fd0*/  NOP ;  /* 0x0000000000007918 */ /* 0x000fe20000000000 */
[----:B------:R-:W-:-:S05]  /*0fe0*/  CS2R.32 R229, SR_CgaSize ;  /* 0x0000000000e57805 */ /* 0x000fca0000008a00 */
[----:B------:R-:W-:-:S05]  /*0ff0*/  IMAD R229, R229, -0xa0, RZ ;  /* 0xffffff60e5e57824 */ /* 0x000fca00078e02ff */
[----:B------:R-:W-:-:S14]  /*1000*/  R2UR UR6, R229 ;  /* 0x00000000e50672ca */ /* 0x000fdc00000e0000 */
[----:B------:R-:W3:Y:S01]  /*1010*/  LDCU UR6, c[0x0][UR6+0x2b4] ;  /* 0x00005680060677ac */ /* 0x000ee20008000800 */
[----:B------:R-:W4:Y:S08]  /*1020*/  S2UR UR4, SR_CTAID.Y ;  /* 0x00000000000479c3 */ /* 0x000f300000002600 */
[----:B------:R-:W3:Y:S01]  /*1030*/  LDC R9, c[0x0][0xb24] ;  /* 0x0002c900ff097b82 */ /* 0x000ee20000000800 */
[----:B-1----:R-:W-:-:S02]  /*1040*/  I2FP.F32.U32 R4, UR5 ;  /* 0x0000000500047c45 */ /* 0x002fc40008201000 */
[----:B------:R-:W-:-:S05]  /*1050*/  CS2R.32 R5, SR_CgaSize ;  /* 0x0000000000057805 */ /* 0x000fca0000008a00 */
[----:B------:R-:W-:-:S06]  /*1060*/  IMAD R5, R5, -0xa0, RZ ;  /* 0xffffff6005057824 */ /* 0x000fcc00078e02ff */
[----:B------:R-:W1:Y:S01]  /*1070*/  LDC R5, c[0x0][R5+0x2a0] ;  /* 0x0000a80005057b82 */ /* 0x000e620000000800 */
[----:B------:R-:W-:Y:S01]  /*1080*/  MOV R229, UR5 ;  /* 0x0000000500e57c02 */ /* 0x000fe20008000f00 */
[----:B--2---:R-:W-:Y:S01]  /*1090*/  FMUL R4, R4, UR9 ;  /* 0x0000000904047c20 */ /* 0x004fe20008400000 */
[----:B----4-:R-:W-:Y:S02]  /*10a0*/  I2FP.F32.U32 R2, UR4 ;  /* 0x0000000400027c45 */ /* 0x010fe40008201000 */
[----:B------:R-:W-:-:S05]  /*10b0*/  CS2R.32 R3, SR_CgaSize ;  /* 0x0000000000037805 */ /* 0x000fca0000008a00 */
[----:B------:R-:W-:-:S06]  /*10c0*/  IMAD R3, R3, -0xa0, RZ ;  /* 0xffffff6003037824 */ /* 0x000fcc00078e02ff */
[----:B------:R-:W2:Y:S01]  /*10d0*/  LDC R3, c[0x0][R3+0x2a4] ;  /* 0x0000a90003037b82 */ /* 0x000ea20000000800 */
[----:B------:R-:W4:Y:S01]  /*10e0*/  F2I.U32.TRUNC.NTZ R228, R4 ;  /* 0x0000000400e47305 */ /* 0x000f22000020f000 */
[----:B------:R-:W-:Y:S01]  /*10f0*/  MOV R219, UR4 ;  /* 0x0000000400db7c02 */ /* 0x000fe20008000f00 */
[----:B---3--:R-:W-:-:S05]  /*1100*/  FMUL R2, R2, UR6 ;  /* 0x0000000602027c20 */ /* 0x008fca0008400000 */
[----:B------:R-:W-:Y:S01]  /*1110*/  BAR.SYNC.DEFER_BLOCKING 0x0 ;  /* 0x0000000000007b1d */ /* 0x000fe20000010000 */
[----:B------:R-:W-:-:S05]  /*1120*/  ISETP.GE.AND P0, PT, R9, 0x1, PT ;  /* 0x000000010900780c */ /* 0x000fca0003f06270 */
[----:B------:R-:W3:Y:S02]  /*1130*/  F2I.U32.TRUNC.NTZ R218, R2 ;  /* 0x0000000200da7305 */ /* 0x000ee4000020f000 */
[----:B------:R-:W2:Y:S01]  /*1140*/  S2UR UR36, SR_CTAID.Z ;  /* 0x00000000002479c3 */ /* 0x000ea20000002700 */
[----:B----4-:R-:W-:-:S05]  /*1150*/  IADD3 R228, PT, PT, -R228, RZ, RZ ;  /* 0x000000ffe4e47210 */ /* 0x010fca0007ffe1ff */
[----:B-1----:R-:W-:Y:S01]  /*1160*/  IMAD R228, R5, R228, UR5 ;  /* 0x0000000505e47e24 */ /* 0x002fe2000f8e02e4 */
[----:B---3--:R-:W-:-:S05]  /*1170*/  IADD3 R218, PT, PT, -R218, RZ, RZ ;  /* 0x000000ffdada7210 */ /* 0x008fca0007ffe1ff */
[----:B--2---:R-:W-:Y:S01]  /*1180*/  IMAD R218, R3, R218, UR4 ;  /* 0x0000000403da7e24 */ /* 0x004fe2000f8e02da */
[----:B------:R-:W-:Y:S06]  /*1190*/  @!P0 BRA `(.L_x_16) ;  /* 0x0000000000b88947 */ /* 0x000fec0003800000 */
[----:B------:R-:W1:Y:S01]  /*11a0*/  LDC.64 R4, c[0x0][0xb18] ;  /* 0x0002c600ff047b82 */ /* 0x000e620000000a00 */
[----:B------:R-:W-:-:S07]  /*11b0*/  ISETP.NE.AND P0, PT, R9, 0x1, PT ;  /* 0x000000010900780c */ /* 0x000fce0003f05270 */
[----:B------:R-:W2:Y:S08]  /*11c0*/  LDC R10, c[0x0][0xb0c] ;  /* 0x0002c300ff0a7b82 */ /* 0x000eb00000000800 */
[----:B------:R-:W3:Y:S08]  /*11d0*/  LDC R11, c[0x0][0x370] ;  /* 0x0000dc00ff0b7b82 */ /* 0x000ef00000000800 */
[----:B------:R-:W4:Y:S01]  /*11e0*/  LDC R12, c[0x0][0x374] ;  /* 0x0000dd00ff0c7b82 */ /* 0x000f220000000800 */
[----:B-1----:R-:W-:-:S07]  /*11f0*/  ISETP.NE.AND P1, PT, R4, 0x1, PT ;  /* 0x000000010400780c */ /* 0x002fce0003f25270 */
[----:B------:R-:W3:Y:S01]  /*1200*/  LDC.64 R6, c[0x0][0xb10] ;  /* 0x0002c400ff067b82 */ /* 0x000ee20000000a00 */
[----:B--2---:R-:W-:-:S07]  /*1210*/  ISETP.NE.AND P2, PT, R10, 0x1, PT ;  /* 0x000000010a00780c */ /* 0x004fce0003f45270 */
[----:B------:R-:W1:Y:S08]  /*1220*/  LDC R8, c[0x0][0xb20] ;  /* 0x0002c800ff087b82 */ /* 0x000e700000000800 */
[----:B------:R-:W2:Y:S01]  /*1230*/  LDC.64 R2, c[0x0][0xb28] ;  /* 0x0002ca00ff027b82 */ /* 0x000ea20000000a00 */
[----:B----4-:R-:W-:-:S04]  /*1240*/  IMAD.HI.U32 R13, R12, R5, RZ ;  /* 0x000000050c0d7227 */ /* 0x010fc800078e00ff */
[----:B------:R-:W-:-:S04]  /*1250*/  IMAD.HI.U32 R5, R219, R5, RZ ;  /* 0x00000005db057227 */ /* 0x000fc800078e00ff */
[----:B---3--:R-:W-:-:S04]  /*1260*/  IMAD.HI.U32 R14, R11, R6, RZ ;  /* 0x000000060b0e7227 */ /* 0x008fc800078e00ff */
[----:B------:R-:W-:Y:S01]  /*1270*/  IMAD.HI.U32 R16, R229, R6, RZ ;  /* 0x00000006e5107227 */ /* 0x000fe200078e00ff */
[-C--:B------:R-:W-:Y:S02]  /*1280*/  @P2 SHF.R.U32.HI R11, RZ, R7.reuse, R14 ;  /* 0x00000007ff0b2219 */ /* 0x080fe4000001160e */
[-C--:B-1----:R-:W-:Y:S02]  /*1290*/  @P1 SHF.R.U32.HI R12, RZ, R8.reuse, R13 ;  /* 0x00000008ff0c1219 */ /* 0x082fe4000001160d */
[----:B------:R-:W-:Y:S02]  /*12a0*/  SHF.R.U32.HI R8, RZ, R8, R5 ;  /* 0x00000008ff087219 */ /* 0x000fe40000011605 */
[----:B------:R-:W-:Y:S02]  /*12b0*/  SHF.R.U32.HI R16, RZ, R7, R16 ;  /* 0x00000007ff107219 */ /* 0x000fe40000011610 */
[----:B------:R-:W-:Y:S01]  /*12c0*/  SEL R5, R219, R8, !P1 ;  /* 0x00000008db057207 */ /* 0x000fe20004800000 */
[----:B--2---:R-:W-:Y:S01]  /*12d0*/  IMAD.HI.U32 R14, R12, R2, RZ ;  /* 0x000000020c0e7227 */ /* 0x004fe200078e00ff */
[----:B------:R-:W-:-:S03]  /*12e0*/  SEL R7, R229, R16, !P2 ;  /* 0x00000010e5077207 */ /* 0x000fc60005000000 */
[----:B------:R-:W-:Y:S01]  /*12f0*/  IMAD.HI.U32 R6, R11, R2, RZ ;  /* 0x000000020b067227 */ /* 0x000fe200078e00ff */
[----:B------:R-:W-:-:S04]  /*1300*/  @P0 SHF.R.U32.HI R12, RZ, R3, R14 ;  /* 0x00000003ff0c0219 */ /* 0x000fc8000001160e */
[----:B------:R-:W-:Y:S01]  /*1310*/  @P0 SHF.R.U32.HI R11, RZ, R3, R6 ;  /* 0x00000003ff0b0219 */ /* 0x000fe20000011606 */
[----:B------:R-:W-:-:S04]  /*1320*/  IMAD R12, R12, R9, RZ ;  /* 0x000000090c0c7224 */ /* 0x000fc800078e02ff */
[----:B------:R-:W-:Y:S01]  /*1330*/  IMAD R6, R11, R9, RZ ;  /* 0x000000090b067224 */ /* 0x000fe200078e02ff */
[----:B------:R-:W-:-:S04]  /*1340*/  ISETP.GE.AND P1, PT, R5, R12, PT ;  /* 0x0000000c0500720c */ /* 0x000fc80003f26270 */
[----:B------:R-:W-:Y:S01]  /*1350*/  ISETP.GE.OR P1, PT, R7, R6, P1 ;  /* 0x000000060700720c */ /* 0x000fe20000f26670 */
[----:B------:R-:W-:-:S05]  /*1360*/  IMAD.HI.U32 R6, R5, R2, RZ ;  /* 0x0000000205067227 */ /* 0x000fca00078e00ff */
[----:B------:R-:W-:-:S04]  /*1370*/  SHF.R.U32.HI R6, RZ, R3, R6 ;  /* 0x00000003ff067219 */ /* 0x000fc80000011606 */
[----:B------:R-:W-:-:S03]  /*1380*/  SEL R6, R5, R6, !P0 ;  /* 0x0000000605067207 */ /* 0x000fc60004000000 */
[----:B------:R-:W-:Y:S01]  /*1390*/  @!P1 IMAD.HI.U32 R8, R7, R2, RZ ;  /* 0x0000000207089227 */ /* 0x000fe200078e00ff */
[----:B------:R-:W-:-:S04]  /*13a0*/  IADD3 R2, PT, PT, -R6, RZ, RZ ;  /* 0x000000ff06027210 */ /* 0x000fc80007ffe1ff */
[----:B------:R-:W-:Y:S01]  /*13b0*/  @!P1 SHF.R.U32.HI R8, RZ, R3, R8 ;  /* 0x00000003ff089219 */ /* 0x000fe20000011608 */
[----:B------:R-:W-:-:S03]  /*13c0*/  IMAD R2, R9, R2, R5 ;  /* 0x0000000209027224 */ /* 0x000fc600078e0205 */
[----:B------:R-:W-:Y:S02]  /*13d0*/  @!P1 SEL R3, R7, R8, !P0 ;  /* 0x0000000807039207 */ /* 0x000fe40004000000 */
[----:B------:R-:W-:-:S03]  /*13e0*/  IADD3 R8, PT, PT, -R5, RZ, RZ ;  /* 0x000000ff05087210 */ /* 0x000fc60007ffe1ff */
[--C-:B------:R-:W-:Y:S02]  /*13f0*/  @!P1 IMAD.IADD R6, R6, 0x1, -R3.reuse ;  /* 0x0000000106069824 */ /* 0x100fe400078e0a03 */
[----:B------:R-:W-:Y:S01]  /*1400*/  @!P1 IMAD R3, R2, R11, R3 ;  /* 0x0000000b02039224 */ /* 0x000fe200078e0203 */
[----:B------:R-:W-:Y:S01]  /*1410*/  IADD3 R2, PT, PT, -R7, RZ, RZ ;  /* 0x000000ff07027210 */ /* 0x000fe20007ffe1ff */
[----:B------:R-:W-:Y:S02]  /*1420*/  @!P1 IMAD R5, R6, R9, R7 ;  /* 0x0000000906059224 */ /* 0x000fe400078e0207 */
[----:B------:R-:W-:Y:S02]  /*1430*/  IMAD R8, R4, R8, R219 ;  /* 0x0000000804087224 */ /* 0x000fe400078e02db */
[----:B------:R-:W-:Y:S02]  /*1440*/  @!P1 IMAD.MOV.U32 R7, RZ, RZ, R3 ;  /* 0x000000ffff079224 */ /* 0x000fe400078e0003 */
[----:B------:R-:W-:-:S02]  /*1450*/  IMAD R2, R10, R2, R229 ;  /* 0x000000020a027224 */ /* 0x000fc400078e02e5 */
[----:B------:R-:W-:Y:S02]  /*1460*/  IMAD R219, R5, R4, R8 ;  /* 0x0000000405db7224 */ /* 0x000fe400078e0208 */
[----:B------:R-:W-:Y:S02]  /*1470*/  IMAD R229, R7, R10, R2 ;  /* 0x0000000a07e57224 */ /* 0x000fe400078e0202 */
.L_x_16:
[----:B------:R-:W1:Y:S01]  /*1480*/  LDCU UR4, c[0x0][0xb30] ;  /* 0x00016600ff0477ac */ /* 0x000e620008000800 */
[----:B------:R-:W2:Y:S08]  /*1490*/  S2UR UR37, SR_CgaCtaId ;  /* 0x00000000002579c3 */ /* 0x000eb00000008800 */
[----:B------:R-:W3:Y:S01]  /*14a0*/  LDC R108, c[0x0][0xb24] ;  /* 0x0002c900ff6c7b82 */ /* 0x000ee20000000800 */
[----:B-1----:R-:W-:-:S09]  /*14b0*/  UISETP.NE.AND UP1, UPT, UR4, 0x1, UPT ;  /* 0x000000010400788c */ /* 0x002fd2000bf25270 */
[----:B--2---:R-:W-:Y:S05]  /*14c0*/  BRA.U UP1, `(.L_x_17) ;  /* 0x0000000101407547 */ /* 0x004fea000b800000 */
[----:B------:R-:W1:Y:S08]  /*14d0*/  LDC.64 R4, c[0x0][0xb10] ;  /* 0x0002c400ff047b82 */ /* 0x000e700000000a00 */
[----:B------:R-:W2:Y:S08]  /*14e0*/  LDC.64 R2, c[0x0][0xb18] ;  /* 0x0002c600ff027b82 */ /* 0x000eb00000000a00 */
[----:B------:R-:W4:Y:S08]  /*14f0*/  LDC R6, c[0x0][0xb20] ;  /* 0x0002c800ff067b82 */ /* 0x000f300000000800 */
[----:B------:R-:W3:Y:S01]  /*1500*/  LDC R8, c[0x0][0xb0c] ;  /* 0x0002c300ff087b82 */ /* 0x000ee20000000800 */
[----:B-1----:R-:W-:-:S05]  /*1510*/  IMAD.HI.U32 R4, R229, R4, RZ ;  /* 0x00000004e5047227 */ /* 0x002fca00078e00ff */
[----:B------:R-:W-:Y:S01]  /*1520*/  SHF.R.U32.HI R4, RZ, R5, R4 ;  /* 0x00000005ff047219 */ /* 0x000fe20000011604 */
[----:B--2---:R-:W-:Y:S01]  /*1530*/  IMAD.HI.U32 R3, R219, R3, RZ ;  /* 0x00000003db037227 */ /* 0x004fe200078e00ff */
[----:B------:R-:W-:-:S04]  /*1540*/  ISETP.NE.AND P0, PT, R2, 0x1, PT ;  /* 0x000000010200780c */ /* 0x000fc80003f05270 */
[----:B----4-:R-:W-:-:S04]  /*1550*/  SHF.R.U32.HI R6, RZ, R6, R3 ;  /* 0x00000006ff067219 */ /* 0x010fc80000011603 */
[----:B------:R-:W-:Y:S02]  /*1560*/  SEL R3, R219, R6, !P0 ;  /* 0x00000006db037207 */ /* 0x000fe40004000000 */
[----:B---3--:R-:W-:-:S04]  /*1570*/  ISETP.NE.AND P1, PT, R8, 0x1, PT ;  /* 0x000000010800780c */ /* 0x008fc80003f25270 */
[----:B------:R-:W-:-:S05]  /*1580*/  SEL R4, R229, R4, !P1 ;  /* 0x00000004e5047207 */ /* 0x000fca0004800000 */
[----:B------:R-:W-:Y:S02]  /*1590*/  IMAD.IADD R5, R3, 0x1, -R4 ;  /* 0x0000000103057824 */ /* 0x000fe400078e0a04 */
[----:B------:R-:W-:Y:S02]  /*15a0*/  IMAD.IADD R3, R4, 0x1, -R3 ;  /* 0x0000000104037824 */ /* 0x000fe400078e0a03 */
[----:B------:R-:W-:Y:S02]  /*15b0*/  IMAD R229, R5, R8, R229 ;  /* 0x0000000805e57224 */ /* 0x000fe400078e02e5 */
[----:B------:R-:W-:-:S07]  /*15c0*/  IMAD R219, R3, R2, R219 ;  /* 0x0000000203db7224 */ /* 0x000fce00078e02db */
.L_x_17:
[----:B------:R-:W-:Y:S01]  /*15d0*/  BAR.SYNC.DEFER_BLOCKING 0x0 ;  /* 0x0000000000007b1d */ /* 0x000fe20000010000 */
[----:B------:R-:W-:Y:S01]  /*15e0*/  UISETP.NE.AND UP1, UPT, UR8, 0x2, UPT ;  /* 0x000000020800788c */ /* 0x000fe2000bf25270 */
[----:B------:R-:W-:Y:S02]  /*15f0*/  ISETP.NE.OR P5, PT, R0, 0x2, !P5 ;  /* 0x000000020000780c */ /* 0x000fe40006fa5670 */
[----:B------:R-:W-:-:S06]  /*1600*/  LOP3.LUT R2, R241, 0x1f, RZ, 0xc0, !PT ;  /* 0x0000001ff1027812 */ /* 0x000fcc00078ec0ff */
[----:B------:R-:W-:Y:S05]  /*1610*/  BRA.U UP1, `(.L_x_18) ;  /* 0x0000001d01307547 */ /* 0x000fea000b800000 */
[----:B------:R-:W1:Y:S01]  /*1620*/  LDCU UR15, c[0x0][0x38c] ;  /* 0x00007180ff0f77ac */ /* 0x000e620008000800 */
[----:B------:R-:W2:Y:S01]  /*1630*/  LDC R9, c[0x0][0x370] ;  /* 0x0000dc00ff097b82 */ /* 0x000ea20000000800 */
[----:B------:R-:W-:Y:S01]  /*1640*/  PLOP3.LUT P1, PT, PT, PT, UP2, 0x80, 0x8 ;  /* 0x000000000008781c */ /* 0x000fe20003f2f028 */
[----:B------:R-:W-:Y:S01]  /*1650*/  HFMA2 R12, -RZ, RZ, 0, 0 ;  /* 0x00000000ff0c7431 */ /* 0x000fe200000001ff */
[----:B------:R-:W-:Y:S01]  /*1660*/  ISETP.EQ.OR P4, PT, R2, RZ, P5 ;  /* 0x000000ff0200720c */ /* 0x000fe20002f82670 */
[----:B------:R-:W-:Y:S01]  /*1670*/  IMAD.MOV.U32 R15, RZ, RZ, 0x1 ;  /* 0x00000001ff0f7424 */ /* 0x000fe200078e00ff */
[----:B------:R-:W-:Y:S01]  /*1680*/  PLOP3.LUT P1, PT, P1, PT, PT, 0x8, 0x80 ;  /* 0x000000000080781c */ /* 0x000fe20000f2e170 */
[----:B------:R-:W-:Y:S01]  /*1690*/  IMAD.MOV.U32 R14, RZ, RZ, RZ ;  /* 0x000000ffff0e7224 */ /* 0x000fe200078e00ff */
[----:B------:R-:W-:Y:S01]  /*16a0*/  MOV R8, 0x1 ;  /* 0x0000000100087802 */ /* 0x000fe20000000f00 */
[----:B------:R-:W4:Y:S01]  /*16b0*/  LDC R0, c[0x0][0x374] ;  /* 0x0000dd00ff007b82 */ /* 0x000f220000000800 */
[----:B------:R-:W-:Y:S01]  /*16c0*/  IMAD.MOV.U32 R10, RZ, RZ, RZ ;  /* 0x000000ffff0a7224 */ /* 0x000fe200078e00ff */
[----:B------:R-:W2:Y:S01]  /*16d0*/  LDCU.64 UR24, c[0x0][0x348] ;  /* 0x00006900ff1877ac */ /* 0x000ea20008000a00 */
[----:B------:R-:W-:Y:S01]  /*16e0*/  UMOV UR13, URZ ;  /* 0x000000ff000d7c82 */ /* 0x000fe20008000000 */
[----:B-1----:R-:W-:-:S04]  /*16f0*/  UIADD3 UR5, UPT, UPT, UR15, 0xf, URZ ;  /* 0x0000000f0f057890 */ /* 0x002fc8000fffe0ff */
[----:B------:R-:W-:-:S04]  /*1700*/  USHF.R.S32.HI UR4, URZ, 0x1f, UR5 ;  /* 0x0000001fff047899 */ /* 0x000fc80008011405 */
[----:B------:R-:W-:-:S04]  /*1710*/  ULEA.HI UR4, UR4, UR5, URZ, 0x4 ;  /* 0x0000000504047291 */ /* 0x000fc8000f8f20ff */
[----:B------:R-:W-:Y:S02]  /*1720*/  USHF.R.S32.HI UR22, URZ, 0x4, UR4 ;  /* 0x00000004ff167899 */ /* 0x000fe40008011404 */
[----:B------:R-:W-:Y:S02]  /*1730*/  UIADD3 UR4, UPT, UPT, UR15, -0x1, URZ ;  /* 0xffffffff0f047890 */ /* 0x000fe4000fffe0ff */
[----:B------:R-:W-:Y:S02]  /*1740*/  UISETP.LT.U32.AND UP0, UPT, UR22, 0x18, UPT ;  /* 0x000000181600788c */ /* 0x000fe4000bf01070 */
[----:B------:R-:W-:Y:S02]  /*1750*/  UISETP.GE.U32.AND UP1, UPT, UR4, -0x1f, UPT ;  /* 0xffffffe10400788c */ /* 0x000fe4000bf26070 */
[----:B------:R-:W-:Y:S02]  /*1760*/  USEL UR21, UR22, 0x18, UP0 ;  /* 0x0000001816157887 */ /* 0x000fe40008000000 */
[----:B------:R-:W-:-:S02]  /*1770*/  UIADD3 UR15, UPT, UPT, UR15, 0x1e, URZ ;  /* 0x0000001e0f0f7890 */ /* 0x000fc4000fffe0ff */
[----:B------:R-:W-:Y:S02]  /*1780*/  UIADD3 UR7, UPT, UPT, UR21, -0x1, URZ ;  /* 0xffffffff15077890 */ /* 0x000fe4000fffe0ff */
[----:B------:R-:W-:-:S03]  /*1790*/  UIADD3 UR14, UPT, UPT, UR22, -UR21, URZ ;  /* 0x80000015160e7290 */ /* 0x000fc6000fffe0ff */
[----:B------:R-:W-:-:S04]  /*17a0*/  @UP1 UIADD3 UR7, UPT, UPT, UR21, URZ, URZ ;  /* 0x000000ff15071290 */ /* 0x000fc8000fffe0ff */
[----:B--2---:R-:W-:-:S12]  /*17b0*/  UIADD3 UR7, UPT, UPT, UR7, 0x1, URZ ;  /* 0x0000000107077890 */ /* 0x004fd8000fffe0ff */
.L_x_36:
[----:B------:R-:W-:Y:S01]  /*17c0*/  UISETP.NE.AND UP0, UPT, UR37, URZ, UPT ;  /* 0x000000ff2500728c */ /* 0x000fe2000bf05270 */
[----:B------:R-:W1:Y:S08]  /*17d0*/  S2UR UR37, SR_CgaCtaId ;  /* 0x00000000002579c3 */ /* 0x000e700000008800 */
[----:B------:R-:W-:Y:S05]  /*17e0*/  BRA.U UP0, `(.L_x_19) ;  /* 0x0000000100347547 */ /* 0x000fea000b800000 */
[----:B------:R-:W2:Y:S01]  /*17f0*/  S2R R2, SR_CgaCtaId ;  /* 0x0000000000027919 */ /* 0x000ea20000008800 */
[----:B------:R-:W-:-:S04]  /*1800*/  MOV R3, 0x400 ;  /* 0x0000040000037802 */ /* 0x000fc80000000f00 */
[----:B--2---:R-:W-:Y:S02]  /*1810*/  LEA R3, R2, R3, 0x18 ;  /* 0x0000000302037211 */ /* 0x004fe400078ec0ff */
[----:B------:R-:W-:-:S03]  /*1820*/  SHF.L.U32 R2, R8, 0x1f, RZ ;  /* 0x0000001f08027819 */ /* 0x000fc600000006ff */
[----:B------:R-:W-:-:S04]  /*1830*/  IMAD R3, R10, 0x8, R3 ;  /* 0x000000080a037824 */ /* 0x000fc800078e0203 */
[----:B------:R-:W2:Y:S02]  /*1840*/  SYNCS.PHASECHK.TRANS64.TRYWAIT P0, [R3+URZ+0x220], R2 ;  /* 0x00022002030075a7 */ /* 0x000ea400080011ff */
[----:B--2---:R-:W-:Y:S05]  /*1850*/  @!P0 BRA `(.L_x_20) ;  /* 0x0000007c007c8947 */ /* 0x004fea0003800000 */
.L_x_133:
[----:B------:R-:W-:Y:S01]  /*1860*/  VIADD R10, R10, 0x1 ;  /* 0x000000010a0a7836 */ /* 0x000fe20000000000 */
[----:B------:R2:W-:Y:S04]  /*1870*/  SYNCS.ARRIVE.TRANS64.A1T0 RZ, [R3+URZ+0x210], RZ ;  /* 0x000210ff03ff79a7 */ /* 0x0005e800081000ff */
[----:B------:R-:W-:-:S04]  /*1880*/  ISETP.NE.AND P0, PT, R10, 0x2, PT ;  /* 0x000000020a00780c */ /* 0x000fc80003f05270 */
[----:B------:R-:W-:Y:S02]  /*1890*/  SEL R10, R10, RZ, P0 ;  /* 0x000000ff0a0a7207 */ /* 0x000fe40000000000 */
[----:B--2---:R-:W-:-:S04]  /*18a0*/  SEL R3, RZ, 0x1, P0 ;  /* 0x00000001ff037807 */ /* 0x004fc80000000000 */
[----:B------:R-:W-:-:S07]  /*18b0*/  LOP3.LUT R8, R8, R3, RZ, 0x3c, !PT ;  /* 0x0000000308087212 */ /* 0x000fce00078e3cff */
.L_x_19:
[----:B------:R-:W-:Y:S01]  /*18c0*/  UMOV UR4, 0x400 ;  /* 0x0000040000047882 */ /* 0x000fe20000000000 */
[----:B------:R-:W-:Y:S01]  /*18d0*/  SHF.L.U32 R2, R15, 0x1f, RZ ;  /* 0x0000001f0f027819 */ /* 0x000fe200000006ff */
[----:B-1----:R-:W-:Y:S01]  /*18e0*/  ULEA UR4, UR37, UR4, 0x18 ;  /* 0x0000000425047291 */ /* 0x002fe2000f8ec0ff */
[----:B------:R-:W-:Y:S01]  /*18f0*/  R2UR UR35, R229 ;  /* 0x00000000e52372ca */ /* 0x000fe200000e0000 */
[----:B------:R-:W-:Y:S01]  /*1900*/  UISETP.GE.U32.AND UP0, UPT, UR15, 0x1f, UPT ;  /* 0x0000001f0f00788c */ /* 0x000fe2000bf06070 */
[----:B------:R-:W-:Y:S01]  /*1910*/  R2UR UR11, R219 ;  /* 0x00000000db0b72ca */ /* 0x000fe200000e0000 */
[----:B------:R-:W-:Y:S01]  /*1920*/  ULEA UR5, UR13, UR4, 0x3 ;  /* 0x000000040d057291 */ /* 0x000fe2000f8e18ff */
[----:B------:R-:W-:-:S08]  /*1930*/  UMOV UR23, URZ ;  /* 0x000000ff00177c82 */ /* 0x000fd00008000000 */
[----:B------:R1:W2:Y:S01]  /*1940*/  SYNCS.PHASECHK.TRANS64.TRYWAIT P0, [UR5+0xc0], R2 ;  /* 0x0000c002ff0075a7 */ /* 0x0002a20008001105 */
[----:B------:R-:W-:Y:S02]  /*1950*/  USHF.L.U32 UR35, UR35, 0x6, URZ ;  /* 0x0000000623237899 */ /* 0x000fe400080006ff */
[----:B------:R-:W-:Y:S01]  /*1960*/  UIMAD UR11, UR11, 0xb0, URZ ;  /* 0x000000b00b0b78a4 */ /* 0x000fe2000f8e02ff */
[----:B------:R-:W-:Y:S11]  /*1970*/  BRA.U !UP0, `(.L_x_21) ;  /* 0x0000000108a87547 */ /* 0x000ff6000b800000 */
[----:B------:R-:W-:Y:S01]  /*1980*/  UMOV UR16, URZ ;  /* 0x000000ff00107c82 */ /* 0x000fe20008000000 */
[----:B------:R-:W-:-:S05]  /*1990*/  UMOV UR6, UR13 ;  /* 0x0000000d00067c82 */ /* 0x000fca0008000000 */
.L_x_26:
[----:B--2---:R-:W-:Y:S01]  /*19a0*/  @!P5 MOV R3, 0x1e00 ;  /* 0x00001e000003d802 */ /* 0x004fe20000000f00 */
[----:B-1----:R-:W-:Y:S01]  /*19b0*/  ULEA UR33, UR6, UR4, 0x3 ;  /* 0x0000000406217291 */ /* 0x002fe2000f8e18ff */
[----:B--2---:R-:W-:Y:S11]  /*19c0*/  @P0 BRA `(.L_x_22) ;  /* 0x00000000000c0947 */ /* 0x004ff60003800000 */
[----:B------:R-:W-:Y:S04]  /*19d0*/  SHF.L.U32 R5, R15, 0x1f, RZ ;  /* 0x0000001f0f057819 */ /* 0x000fe800000006ff */
[----:B------:R-:W2:Y:S02]  /*19e0*/  SYNCS.PHASECHK.TRANS64.TRYWAIT P0, [UR33+0xc0], R5 ;  /* 0x0000c005ff0075a7 */ /* 0x000ea40008001121 */
[----:B--2---:R-:W-:Y:S05]  /*19f0*/  @!P0 BRA `(.L_x_23) ;  /* 0x0000007c00288947 */ /* 0x004fea0003800000 */
.L_x_22:
[----:B------:R2:W-:Y:S01]  /*1a00*/  @!P5 SYNCS.ARRIVE.TRANS64 RZ, [UR33], R3 ;  /* 0x00000003ffffd9a7 */ /* 0x0005e20008000021 */
[----:B------:R-:W-:Y:S04]  /*1a10*/  BSSY.RECONVERGENT B0, `(.L_x_24) ;  /* 0x0000003000007945 */ /* 0x000fe80003800200 */
[----:B------:R-:W-:Y:S05]  /*1a20*/  @P4 BRA `(.L_x_25) ;  /* 0x0000000000044947 */ /* 0x000fea0003800000 */
[----:B------:R-:W-:Y:S05]  /*1a30*/  BPT.TRAP 0x1 ;  /* 0x000000040000795c */ /* 0x000fea0000300000 */
.L_x_25:
[----:B------:R-:W-:Y:S05]  /*1a40*/  BSYNC.RECONVERGENT B0 ;  /* 0x0000000000007941 */ /* 0x000fea0003800200 */
.L_x_24:
[----:B------:R-:W-:Y:S02]  /*1a50*/  UIADD3 UR13, UPT, UPT, UR6, 0x1, URZ ;  /* 0x00000001060d7890 */ /* 0x000fe4000fffe0ff */
[----:B------:R-:W-:Y:S02]  /*1a60*/  UIADD3 UR18, UP1, UPT, UR24, 0x80, URZ ;  /* 0x0000008018127890 */ /* 0x000fe4000ff3e0ff */
[----:B------:R-:W-:Y:S02]  /*1a70*/  UISETP.NE.AND UP0, UPT, UR13, 0x18, UPT ;  /* 0x000000180d00788c */ /* 0x000fe4000bf05270 */
[----:B------:R-:W-:Y:S02]  /*1a80*/  ULEA UR32, UR6, UR4, 0xb ;  /* 0x0000000406207291 */ /* 0x000fe4000f8e58ff */
[----:B------:R-:W-:Y:S02]  /*1a90*/  USEL UR9, URZ, 0x1, UP0 ;  /* 0x00000001ff097887 */ /* 0x000fe40008000000 */
[----:B------:R-:W-:Y:S02]  /*1aa0*/  USEL UR13, UR13, URZ, UP0 ;  /* 0x000000ff0d0d7287 */ /* 0x000fe40008000000 */
[----:B------:R-:W-:Y:S02]  /*1ab0*/  USHF.L.U32 UR34, UR16, 0x4, URZ ;  /* 0x0000000410227899 */ /* 0x000fe400080006ff */
[----:B------:R-:W-:Y:S01]  /*1ac0*/  ULEA UR8, UR13, UR4, 0x3 ;  /* 0x000000040d087291 */ /* 0x000fe2000f8e18ff */
[----:B------:R-:W-:Y:S01]  /*1ad0*/  LOP3.LUT R15, R15, UR9, RZ, 0x3c, !PT ;  /* 0x000000090f0f7c12 */ /* 0x000fe2000f8e3cff */
[----:B------:R-:W-:Y:S02]  /*1ae0*/  UIADD3.X UR19, UPT, UPT, URZ, UR25, URZ, UP1, !UPT ;  /* 0x00000019ff137290 */ /* 0x000fe40008ffe4ff */
[----:B------:R-:W-:Y:S01]  /*1af0*/  UIADD3 UR32, UPT, UPT, UR32, 0xb400, URZ ;  /* 0x0000b40020207890 */ /* 0x000fe2000fffe0ff */
[----:B-1----:R-:W-:Y:S01]  /*1b00*/  SHF.L.U32 R2, R15, 0x1f, RZ ;  /* 0x0000001f0f027819 */ /* 0x002fe200000006ff */
[----:B------:R-:W-:Y:S02]  /*1b10*/  UIMAD UR5, UR6, 0x1600, UR4 ;  /* 0x00001600060578a4 */ /* 0x000fe4000f8e0204 */
[----:B------:R-:W-:Y:S01]  /*1b20*/  UIADD3 UR26, UP0, UPT, UR24, 0x180, URZ ;  /* 0x00000180181a7890 */ /* 0x000fe2000ff1e0ff */
[----:B------:R1:W1:Y:S01]  /*1b30*/  SYNCS.PHASECHK.TRANS64.TRYWAIT P0, [UR8+0xc0], R2 ;  /* 0x0000c002ff0075a7 */ /* 0x0002620008001108 */
[----:B------:R-:W-:Y:S01]  /*1b40*/  UMOV UR28, 0x0 ;  /* 0x00000000001c7882 */ /* 0x000fe20000000000 */
[----:B------:R-:W-:Y:S01]  /*1b50*/  UMOV UR29, 0x10000000 ;  /* 0x10000000001d7882 */ /* 0x000fe20000000000 */
[----:B------:R-:W-:Y:S01]  /*1b60*/  UIADD3 UR8, UPT, UPT, UR5, 0x17400, URZ ;  /* 0x0001740005087890 */ /* 0x000fe2000fffe0ff */
[----:B------:R1:W-:Y:S01]  /*1b70*/  UTMALDG.3D [UR32], [UR18], desc[UR28] ;  /* 0x00001c20120075b4 */ /* 0x0003e20008011000 */
[----:B------:R-:W-:Y:S02]  /*1b80*/  UIADD3.X UR27, UPT, UPT, URZ, UR25, URZ, UP0, !UPT ;  /* 0x00000019ff1b7290 */ /* 0x000fe400087fe4ff */
[----:B------:R-:W-:Y:S01]  /*1b90*/  UIADD3 UR16, UPT, UPT, UR16, 0x1, URZ ;  /* 0x0000000110107890 */ /* 0x000fe2000fffe0ff */
[----:B------:R-:W-:Y:S01]  /*1ba0*/  UMOV UR12, UR36 ;  /* 0x00000024000c7c82 */ /* 0x000fe20008000000 */
[----:B------:R-:W-:Y:S01]  /*1bb0*/  UMOV UR9, UR33 ;  /* 0x0000002100097c82 */ /* 0x000fe20008000000 */
[----:B------:R-:W-:Y:S01]  /*1bc0*/  UMOV UR10, UR34 ;  /* 0x00000022000a7c82 */ /* 0x000fe20008000000 */
[----:B------:R-:W-:Y:S03]  /*1bd0*/  UISETP.NE.AND UP0, UPT, UR16, UR7, UPT ;  /* 0x000000071000728c */ /* 0x000fe6000bf05270 */
[----:B------:R1:W-:Y:S01]  /*1be0*/  UTMALDG.3D [UR8], [UR26], desc[UR28] ;  /* 0x00001c081a0075b4 */ /* 0x0003e20008011000 */
[----:B------:R-:W-:Y:S01]  /*1bf0*/  UMOV UR23, UR7 ;  /* 0x0000000700177c82 */ /* 0x000fe20008000000 */
[----:B------:R-:W-:Y:S04]  /*1c00*/  UMOV UR6, UR13 ;  /* 0x0000000d00067c82 */ /* 0x000fe80008000000 */
[----:B------:R-:W-:Y:S05]  /*1c10*/  BRA.U UP0, `(.L_x_26) ;  /* 0xfffffffd00607547 */ /* 0x000fea000b83ffff */
.L_x_21:
[----:B------:R-:W-:Y:S01]  /*1c20*/  ULEA UR5, UR13, UR4, 0x3 ;  /* 0x000000040d057291 */ /* 0x000fe2000f8e18ff */
[----:B-1----:R-:W-:Y:S01]  /*1c30*/  SHF.L.U32 R2, R15, 0x1f, RZ ;  /* 0x0000001f0f027819 */ /* 0x002fe200000006ff */
[----:B------:R-:W-:Y:S01]  /*1c40*/  @!P1 SYNCS.ARRIVE.TRANS64.A1T0 RZ, [UR4+0x1a8], RZ ;  /* 0x0001a8ffffff99a7 */ /* 0x000fe20008100004 */
[----:B------:R-:W-:-:S06]  /*1c50*/  UISETP.GT.AND UP0, UPT, UR22, UR21, UPT ;  /* 0x000000151600728c */ /* 0x000fcc000bf04270 */
[----:B--2---:R1:W2:Y:S03]  /*1c60*/  SYNCS.PHASECHK.TRANS64.TRYWAIT P0, [UR5+0xc0], R2 ;  /* 0x0000c002ff0075a7 */ /* 0x0042a60008001105 */
[----:B------:R-:W-:Y:S05]  /*1c70*/  BRA.U !UP0, `(.L_x_27) ;  /* 0x0000000108ac7547 */ /* 0x000fea000b800000 */
[----:B------:R-:W-:Y:S01]  /*1c80*/  UIADD3 UR26, UPT, UPT, UR14, UR23, URZ ;  /* 0x000000170e1a7290 */ /* 0x000fe2000fffe0ff */
[----:B------:R-:W-:-:S11]  /*1c90*/  UMOV UR6, UR13 ;  /* 0x0000000d00067c82 */ /* 0x000fd60008000000 */
.L_x_32:
[----:B--2---:R-:W-:Y:S01]  /*1ca0*/  @!P5 MOV R3, 0x1e00 ;  /* 0x00001e000003d802 */ /* 0x004fe20000000f00 */
[----:B-1----:R-:W-:Y:S01]  /*1cb0*/  ULEA UR17, UR6, UR4, 0x3 ;  /* 0x0000000406117291 */ /* 0x002fe2000f8e18ff */
[----:B--2---:R-:W-:Y:S11]  /*1cc0*/  @P0 BRA `(.L_x_28) ;  /* 0x00000000000c0947 */ /* 0x004ff60003800000 */
[----:B------:R-:W-:Y:S04]  /*1cd0*/  SHF.L.U32 R5, R15, 0x1f, RZ ;  /* 0x0000001f0f057819 */ /* 0x000fe800000006ff */
[----:B------:R-:W2:Y:S02]  /*1ce0*/  SYNCS.PHASECHK.TRANS64.TRYWAIT P0, [UR17+0xc0], R5 ;  /* 0x0000c005ff0075a7 */ /* 0x000ea40008001111 */
[----:B--2---:R-:W-:Y:S05]  /*1cf0*/  @!P0 BRA `(.L_x_29) ;  /* 0x0000007800808947 */ /* 0x004fea0003800000 */
.L_x_28:
[----:B------:R2:W-:Y:S01]  /*1d00*/  @!P5 SYNCS.ARRIVE.TRANS64 RZ, [UR17], R3 ;  /* 0x00000003ffffd9a7 */ /* 0x0005e20008000011 */
[----:B------:R-:W-:Y:S04]  /*1d10*/  BSSY.RECONVERGENT B0, `(.L_x_30) ;  /* 0x0000003000007945 */ /* 0x000fe80003800200 */
[----:B------:R-:W-:Y:S05]  /*1d20*/  @P4 BRA `(.L_x_31) ;  /* 0x0000000000044947 */ /* 0x000fea0003800000 */
[----:B------:R-:W-:Y:S05]  /*1d30*/  BPT.TRAP 0x1 ;  /* 0x000000040000795c */ /* 0x000fea0000300000 */
.L_x_31:
[----:B------:R-:W-:Y:S05]  /*1d40*/  BSYNC.RECONVERGENT B0 ;  /* 0x0000000000007941 */ /* 0x000fea0003800200 */
.L_x_30:
[----:B------:R-:W-:Y:S02]  /*1d50*/  UIADD3 UR13, UPT, UPT, UR6, 0x1, URZ ;  /* 0x00000001060d7890 */ /* 0x000fe4000fffe0ff */
[----:B------:R-:W-:Y:S02]  /*1d60*/  ULEA UR16, UR6, UR4, 0xb ;  /* 0x0000000406107291 */ /* 0x000fe4000f8e58ff */
[----:B------:R-:W-:Y:S02]  /*1d70*/  UISETP.NE.AND UP0, UPT, UR13, 0x18, UPT ;  /* 0x000000180d00788c */ /* 0x000fe4000bf05270 */
[----:B------:R-:W-:Y:S02]  /*1d80*/  UIADD3 UR32, UP1, UPT, UR24, 0x80, URZ ;  /* 0x0000008018207890 */ /* 0x000fe4000ff3e0ff */
[----:B------:R-:W-:Y:S02]  /*1d90*/  USEL UR9, URZ, 0x1, UP0 ;  /* 0x00000001ff097887 */ /* 0x000fe40008000000 */
[----:B------:R-:W-:Y:S02]  /*1da0*/  USEL UR13, UR13, URZ, UP0 ;  /* 0x000000ff0d0d7287 */ /* 0x000fe40008000000 */
[----:B------:R-:W-:Y:S02]  /*1db0*/  USHF.L.U32 UR18, UR23, 0x4, URZ ;  /* 0x0000000417127899 */ /* 0x000fe400080006ff */
[----:B------:R-:W-:Y:S01]  /*1dc0*/  ULEA UR8, UR13, UR4, 0x3 ;  /* 0x000000040d087291 */ /* 0x000fe2000f8e18ff */
[----:B------:R-:W-:Y:S01]  /*1dd0*/  LOP3.LUT R15, R15, UR9, RZ, 0x3c, !PT ;  /* 0x000000090f0f7c12 */ /* 0x000fe2000f8e3cff */
[----:B------:R-:W-:Y:S02]  /*1de0*/  UIADD3 UR16, UPT, UPT, UR16, 0xb400, URZ ;  /* 0x0000b40010107890 */ /* 0x000fe4000fffe0ff */
[----:B------:R-:W-:Y:S01]  /*1df0*/  UIADD3.X UR33, UPT, UPT, URZ, UR25, URZ, UP1, !UPT ;  /* 0x00000019ff217290 */ /* 0x000fe20008ffe4ff */
[----:B-1----:R-:W-:Y:S01]  /*1e00*/  SHF.L.U32 R2, R15, 0x1f, RZ ;  /* 0x0000001f0f027819 */ /* 0x002fe200000006ff */
[----:B------:R-:W-:Y:S02]  /*1e10*/  UIMAD UR5, UR6, 0x1600, UR4 ;  /* 0x00001600060578a4 */ /* 0x000fe4000f8e0204 */
[----:B------:R-:W-:Y:S01]  /*1e20*/  UIADD3 UR30, UP0, UPT, UR24, 0x180, URZ ;  /* 0x00000180181e7890 */ /* 0x000fe2000ff1e0ff */
[----:B------:R1:W1:Y:S01]  /*1e30*/  SYNCS.PHASECHK.TRANS64.TRYWAIT P0, [UR8+0xc0], R2 ;  /* 0x0000c002ff0075a7 */ /* 0x0002620008001108 */
[----:B------:R-:W-:Y:S01]  /*1e40*/  UIADD3 UR8, UPT, UPT, UR5, 0x17400, URZ ;  /* 0x0001740005087890 */ /* 0x000fe2000fffe0ff */
[----:B------:R-:W-:Y:S01]  /*1e50*/  UMOV UR28, 0x0 ;  /* 0x00000000001c7882 */ /* 0x000fe20000000000 */
[----:B------:R-:W-:Y:S01]  /*1e60*/  UMOV UR29, 0x10000000 ;  /* 0x10000000001d7882 */ /* 0x000fe20000000000 */
[----:B------:R-:W-:Y:S01]  /*1e70*/  UMOV UR19, UR35 ;  /* 0x0000002300137c82 */ /* 0x000fe20008000000 */
[----:B------:R-:W-:Y:S01]  /*1e80*/  UMOV UR20, UR36 ;  /* 0x0000002400147c82 */ /* 0x000fe20008000000 */
[----:B------:R-:W-:Y:S01]  /*1e90*/  UIADD3.X UR31, UPT, UPT, URZ, UR25, URZ, UP0, !UPT ;  /* 0x00000019ff1f7290 */ /* 0x000fe200087fe4ff */
[----:B------:R1:W-:Y:S01]  /*1ea0*/  UTMALDG.3D [UR16], [UR32], desc[UR28] ;  /* 0x00001c10200075b4 */ /* 0x0003e20008011000 */
[----:B------:R-:W-:Y:S01]  /*1eb0*/  UIADD3 UR23, UPT, UPT, UR23, 0x1, URZ ;  /* 0x0000000117177890 */ /* 0x000fe2000fffe0ff */
[----:B------:R-:W-:Y:S01]  /*1ec0*/  UMOV UR12, UR36 ;  /* 0x00000024000c7c82 */ /* 0x000fe20008000000 */
[----:B------:R-:W-:Y:S01]  /*1ed0*/  UMOV UR9, UR17 ;  /* 0x0000001100097c82 */ /* 0x000fe20008000000 */
[----:B------:R-:W-:Y:S01]  /*1ee0*/  UMOV UR10, UR18 ;  /* 0x00000012000a7c82 */ /* 0x000fe20008000000 */
[----:B------:R-:W-:Y:S03]  /*1ef0*/  UISETP.NE.AND UP0, UPT, UR23, UR26, UPT ;  /* 0x0000001a1700728c */ /* 0x000fe6000bf05270 */
[----:B------:R1:W-:Y:S01]  /*1f00*/  UTMALDG.3D [UR8], [UR30], desc[UR28] ;  /* 0x00001c081e0075b4 */ /* 0x0003e20008011000 */
[----:B------:R-:W-:Y:S05]  /*1f10*/  UMOV UR6, UR13 ;  /* 0x0000000d00067c82 */ /* 0x000fea0008000000 */
[----:B------:R-:W-:Y:S05]  /*1f20*/  BRA.U UP0, `(.L_x_32) ;  /* 0xfffffffd005c7547 */ /* 0x000fea000b83ffff */
.L_x_27:
[----:B-1----:R-:W-:Y:S01]  /*1f30*/  LEA R2, R14, UR4, 0x3 ;  /* 0x000000040e027c11 */ /* 0x002fe2000f8e18ff */
[----:B------:R-:W-:Y:S01]  /*1f40*/  NOP ;  /* 0x0000000000007918 */ /* 0x000fe20000000000 */
[----:B--2---:R-:W-:Y:S02]  /*1f50*/  SHF.L.U32 R3, R12, 0x1f, RZ ;  /* 0x0000001f0c037819 */ /* 0x004fe400000006ff */
[----:B------:R-:W-:Y:S02]  /*1f60*/  LEA R4, R14, UR4, 0x4 ;  /* 0x000000040e047c11 */ /* 0x000fe4000f8e20ff */
[----:B------:R-:W1:Y:S02]  /*1f70*/  SYNCS.PHASECHK.TRANS64.TRYWAIT P0, [R2+URZ+0x1b0], R3 ;  /* 0x0001b003020075a7 */ /* 0x000e6400080011ff */
[----:B-1----:R-:W-:Y:S05]  /*1f80*/  @!P0 BRA `(.L_x_33) ;  /* 0x0000007400f48947 */ /* 0x002fea0003800000 */
.L_x_136:
[----:B------:R-:W2:Y:S01]  /*1f90*/  LDS.128 R4, [R4+0x240] ;  /* 0x0002400004047984 */ /* 0x000ea20000000c00 */
[----:B---3--:R-:W-:Y:S01]  /*1fa0*/  ISETP.GE.AND P0, PT, R108, 0x1, PT ;  /* 0x000000016c00780c */ /* 0x008fe20003f06270 */
[----:B-1----:R-:W-:Y:S01]  /*1fb0*/  VIADD R2, R2, 0x1c0 ;  /* 0x000001c002027836 */ /* 0x002fe20000000000 */
[----:B------:R-:W-:Y:S01]  /*1fc0*/  @!PT LDS RZ, [RZ] ;  /* 0x00000000fffff984 */ /* 0x000fe20000000800 */
[----:B------:R-:W-:Y:S01]  /*1fd0*/  @!PT LDS RZ, [RZ] ;  /* 0x00000000fffff984 */ /* 0x000fe20000000800 */
[----:B------:R-:W-:Y:S01]  /*1fe0*/  @!PT LDS RZ, [RZ] ;  /* 0x00000000fffff984 */ /* 0x000fe20000000800 */
[----:B------:R-:W-:Y:S01]  /*1ff0*/  @!PT LDS RZ, [RZ] ;  /* 0x00000000fffff984 */ /* 0x000fe20000000800 */
[----:B------:R1:W-:Y:S06]  /*2000*/  MEMBAR.ALL.CTA ;  /* 0x0000000000007992 */ /* 0x0003ec0000008000 */
[----:B-1----:R-:W1:Y:S01]  /*2010*/  FENCE.VIEW.ASYNC.S ;  /* 0x00000000000073c6 */ /* 0x002e620000000000 */
[----:B------:R-:W-:-:S04]  /*2020*/  PRMT R2, RZ, 0x654, R2 ;  /* 0x00000654ff027816 */ /* 0x000fc80000000002 */
[----:B-1----:R1:W-:Y:S01]  /*2030*/  SYNCS.ARRIVE.TRANS64.RED.A1T0 RZ, [R2+URZ], RZ ;  /* 0x000000ff02ff79a7 */ /* 0x0023e200081004ff */
[----:B--2---:R-:W-:-:S13]  /*2040*/  LOP3.LUT P2, RZ, R6, 0x1, RZ, 0xc0, !PT ;  /* 0x0000000106ff7812 */ /* 0x004fda000784c0ff */
[----:B------:R-:W-:Y:S01]  /*2050*/  @P2 SHF.R.U32.HI R3, RZ, 0x10, R5 ;  /* 0x00000010ff032819 */ /* 0x000fe20000011605 */
[----:B------:R-:W-:Y:S01]  /*2060*/  VOTEU.ANY UP0, P2 ;  /* 0x0000000000ff7886 */ /* 0x000fe20001000100 */
[----:B------:R-:W-:Y:S02]  /*2070*/  @P2 MOV R13, R4 ;  /* 0x00000004000d2202 */ /* 0x000fe40000000f00 */
[----:B------:R-:W-:Y:S02]  /*2080*/  @P2 R2UR.BROADCAST UR5, R3 ;  /* 0x00000000030522ca */ /* 0x000fe400008e0000 */
[----:B------:R-:W-:-:S11]  /*2090*/  @P2 LOP3.LUT R11, R5, 0xffff, RZ, 0xc0, !PT ;  /* 0x0000ffff050b2812 */ /* 0x000fd600078ec0ff */
[----:B------:R-:W-:Y:S01]  /*20a0*/  @UP0 UMOV UR36, UR5 ;  /* 0x0000000500240c82 */ /* 0x000fe20008000000 */
[----:B-1----:R-:W-:Y:S05]  /*20b0*/  @!P0 BRA `(.L_x_34) ;  /* 0x0000000000b88947 */ /* 0x002fea0003800000 */
[----:B------:R-:W4:Y:S01]  /*20c0*/  LDC.64 R4, c[0x0][0xb18] ;  /* 0x0002c600ff047b82 */ /* 0x000f220000000a00 */
[----:B------:R-:W-:-:S07]  /*20d0*/  ISETP.NE.AND P3, PT, R108, 0x1, PT ;  /* 0x000000016c00780c */ /* 0x000fce0003f65270 */
[----:B------:R-:W1:Y:S08]  /*20e0*/  LDC.64 R6, c[0x0][0xb10] ;  /* 0x0002c400ff067b82 */ /* 0x000e700000000a00 */
[----:B------:R-:W2:Y:S08]  /*20f0*/  LDC R16, c[0x0][0xb20] ;  /* 0x0002c800ff107b82 */ /* 0x000eb00000000800 */
[----:B------:R-:W3:Y:S01]  /*2100*/  LDC R18, c[0x0][0xb0c] ;  /* 0x0002c300ff127b82 */ /* 0x000ee20000000800 */
[----:B----4-:R-:W-:Y:S01]  /*2110*/  IMAD.HI.U32 R17, R0, R5, RZ ;  /* 0x0000000500117227 */ /* 0x010fe200078e00ff */
[----:B------:R-:W-:-:S03]  /*2120*/  ISETP.NE.AND P0, PT, R4, 0x1, PT ;  /* 0x000000010400780c */ /* 0x000fc60003f05270 */
[----:B------:R-:W-:-:S03]  /*2130*/  IMAD.HI.U32 R5, R11, R5, RZ ;  /* 0x000000050b057227 */ /* 0x000fc600078e00ff */
[----:B------:R-:W4:Y:S01]  /*2140*/  LDC.64 R2, c[0x0][0xb28] ;  /* 0x0002ca00ff027b82 */ /* 0x000f220000000a00 */
[----:B-1----:R-:W-:-:S04]  /*2150*/  IMAD.HI.U32 R20, R9, R6, RZ ;  /* 0x0000000609147227 */ /* 0x002fc800078e00ff */
[----:B------:R-:W-:Y:S01]  /*2160*/  IMAD.HI.U32 R22, R13, R6, RZ ;  /* 0x000000060d167227 */ /* 0x000fe200078e00ff */
[----:B------:R-:W-:Y:S02]  /*2170*/  SHF.R.U32.HI R20, RZ, R7, R20 ;  /* 0x00000007ff147219 */ /* 0x000fe40000011614 */
[-C--:B--2---:R-:W-:Y:S02]  /*2180*/  SHF.R.U32.HI R17, RZ, R16.reuse, R17 ;  /* 0x00000010ff117219 */ /* 0x084fe40000011611 */
[----:B------:R-:W-:Y:S02]  /*2190*/  SHF.R.U32.HI R16, RZ, R16, R5 ;  /* 0x00000010ff107219 */ /* 0x000fe40000011605 */
[----:B------:R-:W-:Y:S02]  /*21a0*/  SEL R17, R0, R17, !P0 ;  /* 0x0000001100117207 */ /* 0x000fe40004000000 */
[----:B------:R-:W-:Y:S02]  /*21b0*/  SHF.R.U32.HI R22, RZ, R7, R22 ;  /* 0x00000007ff167219 */ /* 0x000fe40000011616 */
[----:B---3--:R-:W-:-:S02]  /*21c0*/  ISETP.NE.AND P1, PT, R18, 0x1, PT ;  /* 0x000000011200780c */ /* 0x008fc40003f25270 */
[----:B------:R-:W-:Y:S02]  /*21d0*/  SEL R5, R11, R16, !P0 ;  /* 0x000000100b057207 */ /* 0x000fe40004000000 */
[----:B------:R-:W-:Y:S02]  /*21e0*/  SEL R19, R9, R20, !P1 ;  /* 0x0000001409137207 */ /* 0x000fe40004800000 */
[----:B------:R-:W-:Y:S01]  /*21f0*/  SEL R7, R13, R22, !P1 ;  /* 0x000000160d077207 */ /* 0x000fe20004800000 */
[----:B----4-:R-:W-:-:S04]  /*2200*/  IMAD.HI.U32 R20, R17, R2, RZ ;  /* 0x0000000211147227 */ /* 0x010fc800078e00ff */
        /* <DEDUP_REMOVED lines=10> */
[----:B------:R-:W-:-:S04]  /*22b0*/  @!P0 IMAD.HI.U32 R16, R7, R2, RZ ;  /* 0x0000000207108227 */ /* 0x000fc800078e00ff */
[----:B------:R-:W-:Y:S01]  /*22c0*/  IMAD.MOV R2, RZ, RZ, -R6 ;  /* 0x000000ffff027224 */ /* 0x000fe200078e0a06 */
[----:B------:R-:W-:-:S03]  /*22d0*/  @!P0 SHF.R.U32.HI R16, RZ, R3, R16 ;  /* 0x00000003ff108219 */ /* 0x000fc60000011610 */
[----:B------:R-:W-:Y:S01]  /*22e0*/  IMAD R2, R108, R2, R5 ;  /* 0x000000026c027224 */ /* 0x000fe200078e0205 */
        /* <DEDUP_REMOVED lines=11> */
.L_x_34:
[----:B------:R-:W1:Y:S02]  /*23a0*/  LDCU UR5, c[0x0][0xb30] ;  /* 0x00016600ff0577ac */ /* 0x000e640008000800 */
[----:B-1----:R-:W-:-:S09]  /*23b0*/  UISETP.NE.AND UP0, UPT, UR5, 0x1, UPT ;  /* 0x000000010500788c */ /* 0x002fd2000bf05270 */
[----:B------:R-:W-:Y:S05]  /*23c0*/  BRA.U UP0, `(.L_x_35) ;  /* 0x0000000100407547 */ /* 0x000fea000b800000 */
[----:B------:R-:W1:Y:S08]  /*23d0*/  LDC.64 R4, c[0x0][0xb10] ;  /* 0x0002c400ff047b82 */ /* 0x000e700000000a00 */
[----:B------:R-:W2:Y:S08]  /*23e0*/  LDC.64 R2, c[0x0][0xb18] ;  /* 0x0002c600ff027b82 */ /* 0x000eb00000000a00 */
[----:B------:R-:W3:Y:S08]  /*23f0*/  LDC R6, c[0x0][0xb20] ;  /* 0x0002c800ff067b82 */ /* 0x000ef00000000800 */
[----:B------:R-:W4:Y:S01]  /*2400*/  LDC R16, c[0x0][0xb0c] ;  /* 0x0002c300ff107b82 */ /* 0x000f220000000800 */
[----:B-1----:R-:W-:-:S05]  /*2410*/  IMAD.HI.U32 R4, R13, R4, RZ ;  /* 0x000000040d047227 */ /* 0x002fca00078e00ff */
[----:B------:R-:W-:Y:S01]  /*2420*/  SHF.R.U32.HI R4, RZ, R5, R4 ;  /* 0x00000005ff047219 */ /* 0x000fe20000011604 */
[----:B--2---:R-:W-:Y:S01]  /*2430*/  IMAD.HI.U32 R3, R11, R3, RZ ;  /* 0x000000030b037227 */ /* 0x004fe200078e00ff */
[----:B------:R-:W-:-:S04]  /*2440*/  ISETP.NE.AND P0, PT, R2, 0x1, PT ;  /* 0x000000010200780c */ /* 0x000fc80003f05270 */
[----:B---3--:R-:W-:-:S04]  /*2450*/  SHF.R.U32.HI R6, RZ, R6, R3 ;  /* 0x00000006ff067219 */ /* 0x008fc80000011603 */
[----:B------:R-:W-:Y:S02]  /*2460*/  SEL R3, R11, R6, !P0 ;  /* 0x000000060b037207 */ /* 0x000fe40004000000 */
[----:B----4-:R-:W-:-:S04]  /*2470*/  ISETP.NE.AND P1, PT, R16, 0x1, PT ;  /* 0x000000011000780c */ /* 0x010fc80003f25270 */
[----:B------:R-:W-:-:S05]  /*2480*/  SEL R4, R13, R4, !P1 ;  /* 0x000000040d047207 */ /* 0x000fca0004800000 */
[----:B------:R-:W-:Y:S02]  /*2490*/  IMAD.IADD R5, R3, 0x1, -R4 ;  /* 0x0000000103057824 */ /* 0x000fe400078e0a04 */
[----:B------:R-:W-:Y:S02]  /*24a0*/  IMAD.IADD R3, R4, 0x1, -R3 ;  /* 0x0000000104037824 */ /* 0x000fe400078e0a03 */
[----:B------:R-:W-:Y:S02]  /*24b0*/  IMAD R13, R5, R16, R13 ;  /* 0x00000010050d7224 */ /* 0x000fe400078e020d */
[----:B------:R-:W-:-:S07]  /*24c0*/  IMAD R11, R3, R2, R11 ;  /* 0x00000002030b7224 */ /* 0x000fce00078e020b */
.L_x_35:
[----:B------:R-:W-:Y:S01]  /*24d0*/  VIADD R14, R14, 0x1 ;  /* 0x000000010e0e7836 */ /* 0x000fe20000000000 */
[----:B------:R-:W-:Y:S01]  /*24e0*/  PLOP3.LUT P1, PT, PT, PT, PT, 0x80, 0x8 ;  /* 0x000000000008781c */ /* 0x000fe20003f2f070 */
[----:B------:R-:W-:Y:S02]  /*24f0*/  IMAD.IADD R229, R13, 0x1, R228 ;  /* 0x000000010de57824 */ /* 0x000fe400078e02e4 */
[----:B------:R-:W-:Y:S01]  /*2500*/  IMAD.IADD R219, R11, 0x1, R218 ;  /* 0x000000010bdb7824 */ /* 0x000fe200078e02da */
[----:B------:R-:W-:-:S04]  /*2510*/  ISETP.NE.AND P0, PT, R14, 0x2, PT ;  /* 0x000000020e00780c */ /* 0x000fc80003f05270 */
[----:B------:R-:W-:Y:S02]  /*2520*/  SEL R3, RZ, 0x1, P0 ;  /* 0x00000001ff037807 */ /* 0x000fe40000000000 */
[----:B------:R-:W-:Y:S02]  /*2530*/  SEL R14, R14, RZ, P0 ;  /* 0x000000ff0e0e7207 */ /* 0x000fe40000000000 */
[----:B------:R-:W-:Y:S01]  /*2540*/  LOP3.LUT R12, R12, R3, RZ, 0x3c, !PT ;  /* 0x000000030c0c7212 */ /* 0x000fe200078e3cff */
[----:B------:R-:W-:Y:S06]  /*2550*/  @P2 BRA `(.L_x_36) ;  /* 0xfffffff000982947 */ /* 0x000fec000383ffff */
[----:B------:R-:W-:Y:S01]  /*2560*/  UIADD3 UR4, UPT, UPT, UR4, 0xc0, URZ ;  /* 0x000000c004047890 */ /* 0x000fe2000fffe0ff */
[----:B------:R-:W-:-:S03]  /*2570*/  SHF.L.U32 R3, R15, 0x1f, RZ ;  /* 0x0000001f0f037819 */ /* 0x000fc600000006ff */
[----:B------:R-:W-:-:S09]  /*2580*/  ULEA UR5, UR13, UR4, 0x3 ;  /* 0x000000040d057291 */ /* 0x000fd2000f8e18ff */
[----:B------:R-:W1:Y:S02]  /*2590*/  SYNCS.PHASECHK.TRANS64.TRYWAIT P0, [UR5], R3 ;  /* 0x00000003ff0075a7 */ /* 0x000e640008001105 */
[----:B-1----:R-:W-:Y:S05]  /*25a0*/  @!P0 BRA `(.L_x_37) ;  /* 0x0000007000808947 */ /* 0x002fea0003800000 */
.L_x_138:
[----:B------:R-:W-:-:S04]  /*25b0*/  UIADD3 UR6, UPT, UPT, UR13, 0x1, URZ ;  /* 0x000000010d067890 */ /* 0x000fc8000fffe0ff */
[----:B------:R-:W-:-:S04]  /*25c0*/  UISETP.NE.AND UP0, UPT, UR6, 0x18, UPT ;  /* 0x000000180600788c */ /* 0x000fc8000bf05270 */
[----:B------:R-:W-:Y:S02]  /*25d0*/  USEL UR7, URZ, 0x1, UP0 ;  /* 0x00000001ff077887 */ /* 0x000fe40008000000 */
[----:B------:R-:W-:-:S04]  /*25e0*/  USEL UR6, UR6, URZ, UP0 ;  /* 0x000000ff06067287 */ /* 0x000fc80008000000 */
[----:B------:R-:W-:Y:S01]  /*25f0*/  ULEA UR5, UR6, UR4, 0x3 ;  /* 0x0000000406057291 */ /* 0x000fe2000f8e18ff */
[----:B------:R-:W-:-:S04]  /*2600*/  LOP3.LUT R2, R15, UR7, RZ, 0x3c, !PT ;  /* 0x000000070f027c12 */ /* 0x000fc8000f8e3cff */
[----:B-1----:R-:W-:-:S04]  /*2610*/  SHF.L.U32 R3, R2, 0x1f, RZ ;  /* 0x0000001f02037819 */ /* 0x002fc800000006ff */
[----:B------:R-:W1:Y:S02]  /*2620*/  SYNCS.PHASECHK.TRANS64.TRYWAIT P0, [UR5], R3 ;  /* 0x00000003ff0075a7 */ /* 0x000e640008001105 */
[----:B-1----:R-:W-:Y:S05]  /*2630*/  @!P0 BRA `(.L_x_38) ;  /* 0x0000007000748947 */ /* 0x002fea0003800000 */
.L_x_140:
        /* <DEDUP_REMOVED lines=9> */
.L_x_142:
        /* <DEDUP_REMOVED lines=9> */
.L_x_144:
        /* <DEDUP_REMOVED lines=9> */
.L_x_146:
        /* <DEDUP_REMOVED lines=9> */
.L_x_148:
        /* <DEDUP_REMOVED lines=9> */
.L_x_150:
        /* <DEDUP_REMOVED lines=9> */
.L_x_152:
        /* <DEDUP_REMOVED lines=9> */
.L_x_154:
        /* <DEDUP_REMOVED lines=9> */
.L_x_156:
        /* <DEDUP_REMOVED lines=9> */
.L_x_158:
        /* <DEDUP_REMOVED lines=9> */
.L_x_160:
        /* <DEDUP_REMOVED lines=9> */
.L_x_162:
        /* <DEDUP_REMOVED lines=9> */
.L_x_164:
        /* <DEDUP_REMOVED lines=9> */
.L_x_166:
        /* <DEDUP_REMOVED lines=9> */
.L_x_168:
        /* <DEDUP_REMOVED lines=9> */
.L_x_170:
        /* <DEDUP_REMOVED lines=9> */
.L_x_172:
        /* <DEDUP_REMOVED lines=9> */
.L_x_174:
        /* <DEDUP_REMOVED lines=9> */
.L_x_176:
        /* <DEDUP_REMOVED lines=9> */
.L_x_178:
        /* <DEDUP_REMOVED lines=9> */
.L_x_180:
        /* <DEDUP_REMOVED lines=9> */
.L_x_182:
[----:B------:R-:W-:-:S04]  /*3210*/  UIADD3 UR6, UPT, UPT, UR6, 0x1, URZ ;  /* 0x0000000106067890 */ /* 0x000fc8000fffe0ff */
[----:B------:R-:W-:-:S04]  /*3220*/  UISETP.NE.AND UP0, UPT, UR6, 0x18, UPT ;  /* 0x000000180600788c */ /* 0x000fc8000bf05270 */
[----:B------:R-:W-:Y:S02]  /*3230*/  USEL UR5, URZ, 0x1, UP0 ;  /* 0x00000001ff057887 */ /* 0x000fe40008000000 */
[----:B------:R-:W-:-:S04]  /*3240*/  USEL UR6, UR6, URZ, UP0 ;  /* 0x000000ff06067287 */ /* 0x000fc80008000000 */
[----:B------:R-:W-:Y:S01]  /*3250*/  ULEA UR6, UR6, UR4, 0x3 ;  /* 0x0000000406067291 */ /* 0x000fe2000f8e18ff */
[----:B-1----:R-:W-:-:S04]  /*3260*/  LOP3.LUT R3, R2, UR5, RZ, 0x3c, !PT ;  /* 0x0000000502037c12 */ /* 0x002fc8000f8e3cff */
[----:B------:R-:W-:Y:S01]  /*3270*/  SHF.L.U32 R3, R3, 0x1f, RZ ;  /* 0x0000001f03037819 */ /* 0x000fe200000006ff */
[----:B----4-:R-:W-:-:S07]  /*3280*/  IMAD.U32 R0, RZ, RZ, UR6 ;  /* 0x00000006ff007e24 */ /* 0x010fce000f8e00ff */
.L_x_60:
[----:B-1----:R1:W2:Y:S02]  /*3290*/  SYNCS.PHASECHK.TRANS64.TRYWAIT P0, [R0+URZ], R3 ;  /* 0x00000003000075a7 */ /* 0x0022a400080011ff */
[----:B--2---:R-:W-:Y:S05]  /*32a0*/  @!P0 NANOSLEEP.SYNCS 0x989680 ;  /* 0x009896800000895d */ /* 0x004fea0003900000 */
[----:B------:R-:W2:Y:S02]  /*32b0*/  @!P0 SYNCS.PHASECHK.TRANS64 P0, [R0+URZ], R3 ;  /* 0x00000003000085a7 */ /* 0x000ea400080010ff */
[----:B--2---:R-:W-:Y:S05]  /*32c0*/  @P0 EXIT ;  /* 0x000000000000094d */ /* 0x004fea0003800000 */
[----:B------:R-:W-:Y:S05]  /*32d0*/  BRA `(.L_x_60) ;  /* 0xfffffffc00ec7947 */ /* 0x000fea000383ffff */
.L_x_18:
[----:B------:R-:W-:-:S04]  /*32e0*/  UISETP.NE.AND UP1, UPT, UR37, URZ, UPT ;  /* 0x000000ff2500728c */ /* 0x000fc8000bf25270 */
[----:B------:R-:W-:-:S09]  /*32f0*/  UISETP.NE.OR UP1, UPT, UR8, 0x1, UP1 ;  /* 0x000000010800788c */ /* 0x000fd20008f25670 */
[----:B------:R-:W-:Y:S05]  /*3300*/  BRA.U UP1, `(.L_x_61) ;  /* 0x0000000501487547 */ /* 0x000fea000b800000 */
[----:B------:R-:W-:Y:S01]  /*3310*/  ISETP.NE.AND P2, PT, R2, RZ, PT ;  /* 0x000000ff0200720c */ /* 0x000fe20003f45270 */
[----:B------:R-:W-:Y:S01]  /*3320*/  IMAD.MOV.U32 R12, RZ, RZ, 0x1 ;  /* 0x00000001ff0c7424 */ /* 0x000fe200078e00ff */
[----:B------:R-:W-:Y:S02]  /*3330*/  CS2R R10, SRZ ;  /* 0x00000000000a7805 */ /* 0x000fe4000001ff00 */
[----:B------:R-:W-:Y:S01]  /*3340*/  CS2R R8, SRZ ;  /* 0x0000000000087805 */ /* 0x000fe2000001ff00 */
[----:B------:R-:W-:Y:S01]  /*3350*/  UMOV UR4, 0x400 ;  /* 0x0000040000047882 */ /* 0x000fe20000000000 */
[----:B------:R-:W-:Y:S01]  /*3360*/  UMOV UR6, URZ ;  /* 0x000000ff00067c82 */ /* 0x000fe20008000000 */
[----:B------:R-:W-:-:S12]  /*3370*/  ULEA UR37, UR37, UR4, 0x18 ;  /* 0x0000000425257291 */ /* 0x000fd8000f8ec0ff */
.L_x_65:
[----:B------:R-:W-:Y:S02]  /*3380*/  LEA R0, R8, UR37, 0x3 ;  /* 0x0000002508007c11 */ /* 0x000fe4000f8e18ff */
[----:B------:R-:W-:-:S03]  /*3390*/  SHF.L.U32 R5, R9, 0x1f, RZ ;  /* 0x0000001f09057819 */ /* 0x000fc600000006ff */
[----:B------:R-:W-:Y:S01]  /*33a0*/  VIADD R4, R0, 0x220 ;  /* 0x0000022000047836 */ /* 0x000fe20000000000 */
[----:B------:R-:W1:Y:S02]  /*33b0*/  SYNCS.PHASECHK.TRANS64.TRYWAIT P0, [R0+URZ+0x210], R5 ;  /* 0x00021005000075a7 */ /* 0x000e6400080011ff */
[----:B-1----:R-:W-:Y:S05]  /*33c0*/  @!P0 BRA `(.L_x_62) ;  /* 0x0000006c00208947 */ /* 0x002fea0003800000 */
.L_x_183:
[----:B------:R-:W-:Y:S01]  /*33d0*/  ULEA UR5, UR6, UR37, 0x3 ;  /* 0x0000002506057291 */ /* 0x000fe2000f8e18ff */
[----:B------:R-:W-:Y:S02]  /*33e0*/  PRMT R4, RZ, 0x654, R4 ;  /* 0x00000654ff047816 */ /* 0x000fe40000000004 */
[----:B-1----:R-:W-:Y:S01]  /*33f0*/  SHF.L.U32 R5, R12, 0x1f, RZ ;  /* 0x0000001f0c057819 */ /* 0x002fe200000006ff */
[----:B------:R-:W-:Y:S01]  /*3400*/  UIADD3 UR4, UPT, UPT, UR5, 0x1b0, URZ ;  /* 0x000001b005047890 */ /* 0x000fe2000fffe0ff */
[----:B------:R1:W-:Y:S05]  /*3410*/  SYNCS.ARRIVE.TRANS64.RED.A1T0 RZ, [R4+URZ], RZ ;  /* 0x000000ff04ff79a7 */ /* 0x0003ea00081004ff */
[----:B------:R-:W-:Y:S01]  /*3420*/  IMAD.U32 R7, RZ, RZ, UR4 ;  /* 0x00000004ff077e24 */ /* 0x000fe2000f8e00ff */
[----:B------:R-:W2:Y:S04]  /*3430*/  SYNCS.PHASECHK.TRANS64.TRYWAIT P0, [UR5+0x1c0], R5 ;  /* 0x0001c005ff0075a7 */ /* 0x000ea80008001105 */
[----:B------:R-:W-:Y:S01]  /*3440*/  PRMT R6, R2, 0x654, R7 ;  /* 0x0000065402067816 */ /* 0x000fe20000000007 */
[----:B-1----:R-:W-:Y:S01]  /*3450*/  @!P2 IMAD.MOV.U32 R4, RZ, RZ, 0x10 ;  /* 0x00000010ff04a424 */ /* 0x002fe200078e00ff */
[----:B--2---:R-:W-:Y:S06]  /*3460*/  @!P0 BRA `(.L_x_63) ;  /* 0x0000006c000c8947 */ /* 0x004fec0003800000 */
.L_x_185:
[----:B------:R-:W-:Y:S01]  /*3470*/  ULEA UR4, UR6, UR37, 0x4 ;  /* 0x0000002506047291 */ /* 0x000fe2000f8e20ff */
[----:B------:R-:W-:Y:S01]  /*3480*/  SEL R3, R6, R3, !P2 ;  /* 0x0000000306037207 */ /* 0x000fe20005000000 */
[----:B------:R-:W-:Y:S01]  /*3490*/  UIADD3 UR5, UPT, UPT, UR5, 0x1b0, URZ ;  /* 0x000001b005057890 */ /* 0x000fe2000fffe0ff */
[----:B-1----:R-:W-:Y:S01]  /*34a0*/  LEA R0, R11, UR37, 0x3 ;  /* 0x000000250b007c11 */ /* 0x002fe2000f8e18ff */
[----:B------:R-:W-:Y:S01]  /*34b0*/  UIADD3 UR4, UPT, UPT, UR4, 0x240, URZ ;  /* 0x0000024004047890 */ /* 0x000fe2000fffe0ff */
[----:B------:R-:W-:Y:S01]  /*34c0*/  SHF.L.U32 R5, R10, 0x1f, RZ ;  /* 0x0000001f0a057819 */ /* 0x000fe200000006ff */
[----:B------:R1:W-:Y:S01]  /*34d0*/  @!P2 SYNCS.ARRIVE.TRANS64.RED RZ, [R3+URZ], R4 ;  /* 0x0000000403ffa9a7 */ /* 0x0003e200080004ff */
[----:B------:R-:W-:Y:S01]  /*34e0*/  UIADD3 UR6, UPT, UPT, UR6, 0x1, URZ ;  /* 0x0000000106067890 */ /* 0x000fe2000fffe0ff */
[----:B------:R-:W-:-:S03]  /*34f0*/  VIADD R8, R8, 0x1 ;  /* 0x0000000108087836 */ /* 0x000fc60000000000 */
[----:B------:R-:W-:Y:S02]  /*3500*/  UISETP.NE.AND UP0, UPT, UR6, 0x2, UPT ;  /* 0x000000020600788c */ /* 0x000fe4000bf05270 */
[----:B------:R-:W-:Y:S06]  /*3510*/  UGETNEXTWORKID.BROADCAST [UR4], [UR5] ;  /* 0x00000000040073ca */ /* 0x000fec0008000100 */
[----:B------:R-:W-:Y:S01]  /*3520*/  USEL UR4, URZ, 0x1, UP0 ;  /* 0x00000001ff047887 */ /* 0x000fe20008000000 */
[----:B------:R-:W-:Y:S01]  /*3530*/  ISETP.NE.AND P0, PT, R8, 0x2, PT ;  /* 0x000000020800780c */ /* 0x000fe20003f05270 */
[----:B------:R-:W-:Y:S01]  /*3540*/  USEL UR6, UR6, URZ, UP0 ;  /* 0x000000ff06067287 */ /* 0x000fe20008000000 */
[----:B------:R-:W2:Y:S03]  /*3550*/  SYNCS.PHASECHK.TRANS64.TRYWAIT P1, [R0+URZ+0x1b0], R5 ;  /* 0x0001b005000075a7 */ /* 0x000ea600080211ff */
[----:B------:R-:W-:Y:S01]  /*3560*/  LOP3.LUT R12, R12, UR4, RZ, 0x3c, !PT ;  /* 0x000000040c0c7c12 */ /* 0x000fe2000f8e3cff */
[----:B-12---:R-:W-:Y:S07]  /*3570*/  @!P1 BRA `(.L_x_64) ;  /* 0x0000006800e09947 */ /* 0x006fee0003800000 */
.L_x_186:
[C---:B------:R-:W-:Y:S01]  /*3580*/  LEA R4, R11.reuse, UR37, 0x4 ;  /* 0x000000250b047c11 */ /* 0x040fe2000f8e20ff */
[----:B-1----:R-:W-:Y:S01]  /*3590*/  VIADD R0, R0, 0x1c0 ;  /* 0x000001c000007836 */ /* 0x002fe20000000000 */
[----:B------:R-:W-:Y:S01]  /*35a0*/  SEL R8, R8, RZ, P0 ;  /* 0x000000ff08087207 */ /* 0x000fe20000000000 */
[----:B------:R-:W-:-:S03]  /*35b0*/  VIADD R11, R11, 0x1 ;  /* 0x000000010b0b7836 */ /* 0x000fc60000000000 */
[----:B------:R-:W1:Y:S01]  /*35c0*/  LDS.128 R4, [R4+0x240] ;  /* 0x0002400004047984 */ /* 0x000e620000000c00 */
[----:B------:R-:W-:Y:S02]  /*35d0*/  PRMT R0, RZ, 0x654, R0 ;  /* 0x00000654ff007816 */ /* 0x000fe40000000000 */
[C---:B------:R-:W-:Y:S01]  /*35e0*/  ISETP.NE.AND P1, PT, R11.reuse, 0x2, PT ;  /* 0x000000020b00780c */ /* 0x040fe20003f25270 */
[----:B------:R-:W-:Y:S01]  /*35f0*/  @!PT LDS RZ, [RZ] ;  /* 0x00000000fffff984 */ /* 0x000fe20000000800 */
[----:B------:R-:W-:Y:S01]  /*3600*/  @!PT LDS RZ, [RZ] ;  /* 0x00000000fffff984 */ /* 0x000fe20000000800 */
[----:B------:R-:W-:Y:S01]  /*3610*/  @!PT LDS RZ, [RZ] ;  /* 0x00000000fffff984 */ /* 0x000fe20000000800 */
[----:B------:R-:W-:Y:S01]  /*3620*/  @!PT LDS RZ, [RZ] ;  /* 0x00000000fffff984 */ /* 0x000fe20000000800 */
[----:B------:R2:W-:Y:S06]  /*3630*/  MEMBAR.ALL.CTA ;  /* 0x0000000000007992 */ /* 0x0005ec0000008000 */
[----:B--2---:R-:W2:Y:S01]  /*3640*/  FENCE.VIEW.ASYNC.S ;  /* 0x00000000000073c6 */ /* 0x004ea20000000000 */
[----:B------:R-:W-:Y:S01]  /*3650*/  SEL R11, R11, RZ, P1 ;  /* 0x000000ff0b0b7207 */ /* 0x000fe20000800000 */
[----:B--2---:R2:W-:Y:S01]  /*3660*/  SYNCS.ARRIVE.TRANS64.RED.A1T0 RZ, [R0+URZ], RZ ;  /* 0x000000ff00ff79a7 */ /* 0x0045e200081004ff */
[----:B-1----:R-:W-:-:S02]  /*3670*/  LOP3.LUT P3, RZ, R6, 0x1, RZ, 0xc0, !PT ;  /* 0x0000000106ff7812 */ /* 0x002fc4000786c0ff */
[----:B------:R-:W-:-:S04]  /*3680*/  SEL R5, RZ, 0x1, P1 ;  /* 0x00000001ff057807 */ /* 0x000fc80000800000 */
[----:B------:R-:W-:Y:S02]  /*3690*/  LOP3.LUT R10, R10, R5, RZ, 0x3c, !PT ;  /* 0x000000050a0a7212 */ /* 0x000fe400078e3cff */
[----:B--2---:R-:W-:-:S04]  /*36a0*/  SEL R0, RZ, 0x1, P0 ;  /* 0x00000001ff007807 */ /* 0x004fc80000000000 */
[----:B------:R-:W-:Y:S01]  /*36b0*/  LOP3.LUT R9, R9, R0, RZ, 0x3c, !PT ;  /* 0x0000000009097212 */ /* 0x000fe200078e3cff */
[----:B------:R-:W-:Y:S06]  /*36c0*/  @P3 BRA `(.L_x_65) ;  /* 0xfffffffc002c3947 */ /* 0x000fec000383ffff */
[----:B------:R-:W-:Y:S01]  /*36d0*/  ULEA UR5, UR6, UR37, 0x3 ;  /* 0x0000002506057291 */ /* 0x000fe2000f8e18ff */
[----:B------:R-:W-:-:S08]  /*36e0*/  SHF.L.U32 R3, R12, 0x1f, RZ ;  /* 0x0000001f0c037819 */ /* 0x000fd000000006ff */
[----:B------:R-:W1:Y:S02]  /*36f0*/  SYNCS.PHASECHK.TRANS64 P0, [UR5+0x1c0], R3 ;  /* 0x0001c003ff0075a7 */ /* 0x000e640008001005 */
[----:B-1----:R-:W-:Y:S05]  /*3700*/  @P0 BRA `(.L_x_66) ;  /* 0x0000000000080947 */ /* 0x002fea0003800000 */
[----:B------:R-:W1:Y:S02]  /*3710*/  SYNCS.PHASECHK.TRANS64.TRYWAIT P0, [UR5+0x1c0], R3 ;  /* 0x0001c003ff0075a7 */ /* 0x000e640008001105 */
[----:B-1----:R-:W-:Y:S05]  /*3720*/  @!P0 BRA `(.L_x_67) ;  /* 0x0000006800888947 */ /* 0x002fea0003800000 */
.L_x_66:
[----:B------:R-:W-:-:S04]  /*3730*/  UIADD3 UR4, UPT, UPT, UR6, 0x1, URZ ;  /* 0x0000000106047890 */ /* 0x000fc8000fffe0ff */
[----:B------:R-:W-:-:S04]  /*3740*/  UISETP.NE.AND UP0, UPT, UR4, 0x2, UPT ;  /* 0x000000020400788c */ /* 0x000fc8000bf05270 */
[----:B------:R-:W-:Y:S02]  /*3750*/  USEL UR7, URZ, 0x1, UP0 ;  /* 0x00000001ff077887 */ /* 0x000fe40008000000 */
[----:B------:R-:W-:-:S04]  /*3760*/  USEL UR4, UR4, URZ, UP0 ;  /* 0x000000ff04047287 */ /* 0x000fc80008000000 */
[----:B------:R-:W-:Y:S01]  /*3770*/  ULEA UR4, UR4, UR37, 0x3 ;  /* 0x0000002504047291 */ /* 0x000fe2000f8e18ff */
[----:B-1----:R-:W-:-:S04]  /*3780*/  LOP3.LUT R3, R12, UR7, RZ, 0x3c, !PT ;  /* 0x000000070c037c12 */ /* 0x002fc8000f8e3cff */
[----:B------:R-:W-:-:S04]  /*3790*/  SHF.L.U32 R0, R3, 0x1f, RZ ;  /* 0x0000001f03007819 */ /* 0x000fc800000006ff */
[----:B------:R-:W1:Y:S02]  /*37a0*/  SYNCS.PHASECHK.TRANS64 P0, [UR4+0x1c0], R0 ;  /* 0x0001c000ff0075a7 */ /* 0x000e640008001004 */
[----:B-1----:R-:W-:Y:S05]  /*37b0*/  @P0 EXIT ;  /* 0x000000000000094d */ /* 0x002fea0003800000 */
[----:B------:R-:W-:Y:S02]  /*37c0*/  SHF.L.U32 R3, R3, 0x1f, RZ ;  /* 0x0000001f03037819 */ /* 0x000fe400000006ff */
[----:B------:R-:W-:-:S07]  /*37d0*/  MOV R0, UR4 ;  /* 0x0000000400007c02 */ /* 0x000fce0008000f00 */
.L_x_68:
[----:B-1----:R1:W2:Y:S02]  /*37e0*/  SYNCS.PHASECHK.TRANS64.TRYWAIT P0, [R0+URZ+0x1c0], R3 ;  /* 0x0001c003000075a7 */ /* 0x0022a400080011ff */
[----:B--2---:R-:W-:Y:S05]  /*37f0*/  @!P0 NANOSLEEP.SYNCS 0x989680 ;  /* 0x009896800000895d */ /* 0x004fea0003900000 */
[----:B------:R-:W2:Y:S02]  /*3800*/  @!P0 SYNCS.PHASECHK.TRANS64 P0, [R0+URZ+0x1c0], R3 ;  /* 0x0001c003000085a7 */ /* 0x000ea400080010ff */
[----:B--2---:R-:W-:Y:S05]  /*3810*/  @P0 EXIT ;  /* 0x000000000000094d */ /* 0x004fea0003800000 */
[----:B------:R-:W-:Y:S05]  /*3820*/  BRA `(.L_x_68) ;  /* 0xfffffffc00ec7947 */ /* 0x000fea000383ffff */
.L_x_61:
[----:B------:R-:W-:-:S09]  /*3830*/  UISETP.NE.AND UP1, UPT, UR8, URZ, UPT ;  /* 0x000000ff0800728c */ /* 0x000fd2000bf25270 */
[----:B------:R-:W-:Y:S05]  /*3840*/  BRA.U UP1, `(.L_x_69) ;  /* 0x0000000d01747547 */ /* 0x000fea000b800000 */
[----:B------:R-:W-:Y:S01]  /*3850*/  UMOV UR4, 0x40 ;  /* 0x0000004000047882 */ /* 0x000fe20000000000 */
[----:B------:R-:W-:Y:S01]  /*3860*/  NOP ;  /* 0x0000000000007918 */ /* 0x000fe20000000000 */
[----:B------:R-:W-:Y:S01]  /*3870*/  ULEA UR4, UR37, UR4, 0x18 ;  /* 0x0000000425047291 */ /* 0x000fe2000f8ec0ff */
[----:B------:R-:W-:Y:S02]  /*3880*/  UMOV UR5, 0x400 ;  /* 0x0000040000057882 */ /* 0x000fe40000000000 */
[----:B------:R-:W-:-:S06]  /*3890*/  ULEA UR37, UR37, UR5, 0x18 ;  /* 0x0000000525257291 */ /* 0x000fcc000f8ec0ff */
[----:B------:R-:W1:Y:S02]  /*38a0*/  LDS.U8 R0, [UR4+0x1c] ;  /* 0x00001c04ff007984 */ /* 0x000e640008000000 */
[----:B-1----:R-:W-:-:S13]  /*38b0*/  ISETP.NE.AND P0, PT, R0, RZ, PT ;  /* 0x000000ff0000720c */ /* 0x002fda0003f05270 */
[----:B------:R-:W-:Y:S05]  /*38c0*/  @P0 BRA `(.L_x_70) ;  /* 0x0000000000580947 */ /* 0x000fea0003800000 */
[----:B------:R-:W-:-:S13]  /*38d0*/  ELECT P0, URZ, PT ;  /* 0x0000000000ff782f */ /* 0x000fda0003800000 */
[----:B------:R-:W-:Y:S05]  /*38e0*/  @!P0 BRA `(.L_x_71) ;  /* 0x0000000000608947 */ /* 0x000fea0003800000 */
[----:B------:R-:W-:Y:S01]  /*38f0*/  UMOV UR5, 0x10 ;  /* 0x0000001000057882 */ /* 0x000fe20000000000 */
[----:B------:R-:W-:Y:S01]  /*3900*/  HFMA2 R0, -RZ, RZ, 0, 5.9604644775390625e-08 ;  /* 0x00000001ff007431 */ /* 0x000fe200000001ff */
[----:B------:R-:W-:-:S03]  /*3910*/  MOV R2, 0xffff ;  /* 0x0000ffff00027802 */ /* 0x000fc60000000f00 */
[----:B------:R-:W-:Y:S04]  /*3920*/  DEPBAR.LE SB1, 0x36 ;  /* 0x00009d800000791a */ /* 0x000fe80000000000 */
[----:B------:R-:W1:Y:S02]  /*3930*/  UTCATOMSWS.FIND_AND_SET.ALIGN UP0, UR5, UR5 ;  /* 0x00000005000575e3 */ /* 0x000e640008000800 */
[----:B-1----:R-:W-:Y:S01]  /*3940*/  MOV R3, UR5 ;  /* 0x0000000500037c02 */ /* 0x002fe20008000f00 */
[----:B------:R-:W-:Y:S06]  /*3950*/  BRA.U UP0, `(.L_x_72) ;  /* 0x0000000100187547 */ /* 0x000fec000b800000 */
.L_x_73:
[----:B------:R-:W-:Y:S05]  /*3960*/  NANOSLEEP 0x64 ;  /* 0x000000640000795d */ /* 0x000fea0003800000 */
[----:B------:R-:W-:-:S05]  /*3970*/  UMOV UR5, 0x10 ;  /* 0x0000001000057882 */ /* 0x000fca0000000000 */
[----:B------:R-:W-:Y:S04]  /*3980*/  DEPBAR.LE SB1, 0x36 ;  /* 0x00009d800000791a */ /* 0x000fe80000000000 */
[----:B------:R-:W1:Y:S02]  /*3990*/  UTCATOMSWS.FIND_AND_SET.ALIGN UP0, UR5, UR5 ;  /* 0x00000005000575e3 */ /* 0x000e640008000800 */
[----:B-1----:R-:W-:Y:S01]  /*39a0*/  MOV R3, UR5 ;  /* 0x0000000500037c02 */ /* 0x002fe20008000f00 */
[----:B------:R-:W-:Y:S05]  /*39b0*/  BRA.U !UP0, `(.L_x_73) ;  /* 0xfffffffd08e87547 */ /* 0x000fea000b83ffff */
.L_x_72:
[-C--:B------:R-:W-:Y:S02]  /*39c0*/  SHF.L.U32 R2, R2, R3.reuse, RZ ;  /* 0x0000000302027219 */ /* 0x080fe400000006ff */
[----:B------:R-:W-:Y:S01]  /*39d0*/  SHF.L.U32 R0, R0, R3, RZ ;  /* 0x0000000300007219 */ /* 0x000fe200000006ff */
[----:B------:R-:W-:Y:S02]  /*39e0*/  IMAD.SHL.U32 R3, R3, 0x20, RZ ;  /* 0x0000002003037824 */ /* 0x000fe400078e00ff */
[----:B------:R1:W-:Y:S04]  /*39f0*/  ATOMS.OR RZ, [UR4+0x14], R2 ;  /* 0x00001402ffff798c */ /* 0x0003e8000b000004 */
[----:B------:R1:W-:Y:S04]  /*3a00*/  ATOMS.OR RZ, [UR4+0x18], R0 ;  /* 0x00001800ffff798c */ /* 0x0003e8000b000004 */
[----:B------:R1:W-:Y:S01]  /*3a10*/  STS [UR37+0x260], R3 ;  /* 0x00026003ff007988 */ /* 0x0003e20008000825 */
[----:B------:R-:W-:Y:S05]  /*3a20*/  BRA `(.L_x_71) ;  /* 0x0000000000107947 */ /* 0x000fea0003800000 */
.L_x_70:
[----:B------:R-:W-:Y:S02]  /*3a30*/  MOV R0, 0xffffffff ;  /* 0xffffffff00007802 */ /* 0x000fe40000000f00 */
[----:B------:R-:W-:-:S03]  /*3a40*/  MOV R2, 0x3a70 ;  /* 0x00003a7000027802 */ /* 0x000fc60000000f00 */
[----:B------:R1:W-:Y:S04]  /*3a50*/  STS [UR37+0x260], R0 ;  /* 0x00026000ff007988 */ /* 0x0003e80008000825 */
[----:B-1-3-5:R-:W-:Y:S05]  /*3a60*/  CALL.REL.NOINC `($__internal_1_$__cuda_sm10x_tcgen05_guardrail_trap_phase_invalid_during_alloc) ;  /* 0x0000006c00187944 */ /* 0x02afea0003c00000 */
.L_x_71:
[----:B------:R-:W-:Y:S05]  /*3a70*/  WARPSYNC.ALL ;  /* 0x0000000000007948 */ /* 0x000fea0003800000 */
[----:B------:R-:W2:Y:S01]  /*3a80*/  S2UR UR9, SR_CgaCtaId ;  /* 0x00000000000979c3 */ /* 0x000ea20000008800 */
[----:B------:R-:W-:Y:S01]  /*3a90*/  UMOV UR4, 0x400 ;  /* 0x0000040000047882 */ /* 0x000fe20000000000 */
[----:B------:R-:W-:-:S06]  /*3aa0*/  NOP ;  /* 0x0000000000007918 */ /* 0x000fcc0000000000 */
[----:B------:R-:W-:Y:S06]  /*3ab0*/  BAR.ARV 0x6, 0xa0 ;  /* 0x0182800000007b1d */ /* 0x000fec0000002000 */
[----:B------:R-:W4:Y:S01]  /*3ac0*/  LDCU UR5, c[0x0][0x38c] ;  /* 0x00007180ff0577ac */ /* 0x000f220008000800 */
[----:B------:R-:W-:Y:S01]  /*3ad0*/  IMAD.MOV.U32 R11, RZ, RZ, 0x1 ;  /* 0x00000001ff0b7424 */ /* 0x000fe200078e00ff */
[----:B------:R-:W-:Y:S01]  /*3ae0*/  CS2R R8, SRZ ;  /* 0x0000000000087805 */ /* 0x000fe2000001ff00 */
[----:B------:R-:W-:Y:S01]  /*3af0*/  IMAD.MOV.U32 R10, RZ, RZ, RZ ;  /* 0x000000ffff0a7224 */ /* 0x000fe200078e00ff */
[----:B------:R-:W-:Y:S01]  /*3b00*/  UMOV UR11, URZ ;  /* 0x000000ff000b7c82 */ /* 0x000fe20008000000 */
[----:B------:R-:W-:Y:S01]  /*3b10*/  UMOV UR18, URZ ;  /* 0x000000ff00127c82 */ /* 0x000fe20008000000 */
[----:B------:R-:W-:Y:S01]  /*3b20*/  UMOV UR20, 0x0 ;  /* 0x0000000000147882 */ /* 0x000fe20000000000 */
[----:B------:R-:W-:Y:S01]  /*3b30*/  UMOV UR21, 0x42c0010 ;  /* 0x042c001000157882 */ /* 0x000fe20000000000 */
[----:B--2---:R-:W-:Y:S01]  /*3b40*/  ULEA UR9, UR9, UR4, 0x18 ;  /* 0x0000000409097291 */ /* 0x004fe2000f8ec0ff */
[----:B------:R-:W2:Y:S03]  /*3b50*/  LDCU UR4, c[0x0][0x38c] ;  /* 0x00007180ff0477ac */ /* 0x000ea60008000800 */
[----:B------:R-:W-:-:S02]  /*3b60*/  UIADD3 UR10, UPT, UPT, UR9, 0xb400, URZ ;  /* 0x0000b400090a7890 */ /* 0x000fc4000fffe0ff */
[----:B----4-:R-:W-:-:S03]  /*3b70*/  UISETP.GE.AND UP3, UPT, UR5, 0x1, UPT ;  /* 0x000000010500788c */ /* 0x010fc6000bf66270 */
[----:B-1----:R-:W1:Y:S01]  /*3b80*/  LDS R0, [UR9+0x260] ;  /* 0x00026009ff007984 */ /* 0x002e620008000800 */
[----:B------:R-:W-:-:S04]  /*3b90*/  USHF.R.U32.HI UR10, URZ, 0x4, UR10 ;  /* 0x00000004ff0a7899 */ /* 0x000fc8000801160a */
[----:B------:R-:W-:-:S04]  /*3ba0*/  ULOP3.LUT UR10, UR10, 0x3fff, URZ, 0xc0, !UPT ;  /* 0x00003fff0a0a7892 */ /* 0x000fc8000f8ec0ff */
[----:B------:R-:W-:Y:S02]  /*3bb0*/  ULOP3.LUT UR10, UR10, 0x10000, URZ, 0xfc, !UPT ;  /* 0x000100000a0a7892 */ /* 0x000fe4000f8efcff */
[----:B--2---:R-:W-:-:S04]  /*3bc0*/  UIADD3 UR4, UPT, UPT, UR4, 0xf, URZ ;  /* 0x0000000f04047890 */ /* 0x004fc8000fffe0ff */
[----:B------:R-:W-:-:S04]  /*3bd0*/  USHF.R.S32.HI UR8, URZ, 0x1f, UR4 ;  /* 0x0000001fff087899 */ /* 0x000fc80008011404 */
[----:B------:R-:W-:Y:S02]  /*3be0*/  ULEA.HI UR8, UR8, UR4, URZ, 0x4 ;  /* 0x0000000408087291 */ /* 0x000fe4000f8f20ff */
[----:B------:R-:W-:Y:S02]  /*3bf0*/  UIADD3 UR4, UPT, UPT, UR9, 0x17400, URZ ;  /* 0x0001740009047890 */ /* 0x000fe4000fffe0ff */
[----:B------:R-:W-:Y:S02]  /*3c00*/  USHF.R.S32.HI UR8, URZ, 0x4, UR8 ;  /* 0x00000004ff087899 */ /* 0x000fe40008011408 */
[----:B------:R-:W-:Y:S02]  /*3c10*/  USHF.R.U32.HI UR4, URZ, 0x4, UR4 ;  /* 0x00000004ff047899 */ /* 0x000fe40008011604 */
[----:B------:R-:W-:Y:S02]  /*3c20*/  UISETP.LT.AND UP0, UPT, UR8, 0x1, UPT ;  /* 0x000000010800788c */ /* 0x000fe4000bf01270 */
[----:B------:R-:W-:-:S02]  /*3c30*/  ULOP3.LUT UR4, UR4, 0x3fff, URZ, 0xc0, !UPT ;  /* 0x00003fff04047892 */ /* 0x000fc4000f8ec0ff */
[----:B------:R-:W-:Y:S02]  /*3c40*/  USEL UR15, UR8, 0x1, !UP0 ;  /* 0x00000001080f7887 */ /* 0x000fe4000c000000 */
[----:B------:R-:W-:Y:S02]  /*3c50*/  ULOP3.LUT UR4, UR4, 0x10000, URZ, 0xfc, !UPT ;  /* 0x0001000004047892 */ /* 0x000fe4000f8efcff */
[----:B------:R-:W-:Y:S01]  /*3c60*/  UIADD3 UR15, UPT, UPT, -UR15, URZ, URZ ;  /* 0x000000ff0f0f7290 */ /* 0x000fe2000fffe1ff */
[----:B-1----:R-:W-:-:S15]  /*3c70*/  R2UR UR12, R0 ;  /* 0x00000000000c72ca */ /* 0x002fde00000e0000 */
.L_x_80:
[----:B------:R-:W-:Y:S02]  /*3c80*/  LEA R0, R10, UR9, 0x3 ;  /* 0x000000090a007c11 */ /* 0x000fe4000f8e18ff */
[----:B------:R-:W-:Y:S02]  /*3c90*/  SHF.L.U32 R5, R9, 0x1f, RZ ;  /* 0x0000001f09057819 */ /* 0x000fe400000006ff */
[----:B------:R-:W-:Y:S01]  /*3ca0*/  PLOP3.LUT P0, PT, PT, PT, UP3, 0x80, 0x8 ;  /* 0x000000000008781c */ /* 0x000fe20003f0f038 */
[----:B------:R-:W-:Y:S01]  /*3cb0*/  VIADD R3, R0, 0x1c0 ;  /* 0x000001c000037836 */ /* 0x000fe20000000000 */
[----:B-1----:R-:W1:Y:S02]  /*3cc0*/  SYNCS.PHASECHK.TRANS64.TRYWAIT P1, [R0+URZ+0x1b0], R5 ;  /* 0x0001b005000075a7 */ /* 0x002e6400080211ff */
[----:B-1--4-:R-:W-:Y:S09]  /*3cd0*/  @!P1 BRA `(.L_x_74) ;  /* 0x0000006400349947 */ /* 0x012ff20003800000 */
.L_x_188:
[----:B------:R-:W-:Y:S01]  /*3ce0*/  LEA R4, R10, UR9, 0x4 ;  /* 0x000000090a047c11 */ /* 0x000fe2000f8e20ff */
[----:B------:R-:W-:Y:S01]  /*3cf0*/  @UP3 ULEA UR5, UR18, UR9, 0x3 ;  /* 0x0000000912053291 */ /* 0x000fe2000f8e18ff */
[----:B------:R-:W-:Y:S01]  /*3d00*/  PLOP3.LUT P2, PT, PT, PT, PT, 0x80, 0x8 ;  /* 0x000000000008781c */ /* 0x000fe20003f4f070 */
[----:B------:R-:W-:Y:S01]  /*3d10*/  ULEA UR14, UR11, UR9, 0x3 ;  /* 0x000000090b0e7291 */ /* 0x000fe2000f8e18ff */
[----:B------:R-:W-:Y:S02]  /*3d20*/  PRMT R3, RZ, 0x654, R3 ;  /* 0x00000654ff037816 */ /* 0x000fe40000000003 */
[----:B-1----:R-:W1:Y:S01]  /*3d30*/  LDS.128 R4, [R4+0x240] ;  /* 0x0002400004047984 */ /* 0x002e620000000c00 */
[----:B------:R-:W-:Y:S02]  /*3d40*/  @P0 SHF.L.U32 R2, R8, 0x1f, RZ ;  /* 0x0000001f08020819 */ /* 0x000fe400000006ff */
[----:B------:R-:W-:Y:S01]  /*3d50*/  SHF.L.U32 R0, R11, 0x1f, RZ ;  /* 0x0000001f0b007819 */ /* 0x000fe200000006ff */
[----:B------:R-:W-:Y:S01]  /*3d60*/  @!PT LDS RZ, [RZ] ;  /* 0x00000000fffff984 */ /* 0x000fe20000000800 */
[----:B------:R-:W-:Y:S01]  /*3d70*/  @!PT LDS RZ, [RZ] ;  /* 0x00000000fffff984 */ /* 0x000fe20000000800 */
[----:B------:R-:W-:Y:S01]  /*3d80*/  @!PT LDS RZ, [RZ] ;  /* 0x00000000fffff984 */ /* 0x000fe20000000800 */
[----:B------:R-:W-:Y:S01]  /*3d90*/  @!PT LDS RZ, [RZ] ;  /* 0x00000000fffff984 */ /* 0x000fe20000000800 */
[----:B------:R2:W-:Y:S06]  /*3da0*/  MEMBAR.ALL.CTA ;  /* 0x0000000000007992 */ /* 0x0005ec0000008000 */
[----:B--2---:R-:W2:Y:S02]  /*3db0*/  FENCE.VIEW.ASYNC.S ;  /* 0x00000000000073c6 */ /* 0x004ea40000000000 */
[----:B--2---:R2:W-:Y:S01]  /*3dc0*/  SYNCS.ARRIVE.TRANS64.RED.A1T0 RZ, [R3+URZ], RZ ;  /* 0x000000ff03ff79a7 */ /* 0x0045e200081004ff */
[----:B------:R2:W4:Y:S01]  /*3dd0*/  @P0 SYNCS.PHASECHK.TRANS64.TRYWAIT P2, [UR5], R2 ;  /* 0x00000002ff0005a7 */ /* 0x0005220008041105 */
[----:B-1----:R-:W-:Y:S01]  /*3de0*/  LOP3.LUT P1, RZ, R6, 0x1, RZ, 0xc0, !PT ;  /* 0x0000000106ff7812 */ /* 0x002fe2000782c0ff */
[----:B------:R-:W1:Y:S02]  /*3df0*/  SYNCS.PHASECHK.TRANS64.TRYWAIT P0, [UR14+0x1f0], R0 ;  /* 0x0001f000ff0075a7 */ /* 0x000e64000800110e */
[----:B-12-4-:R-:W-:Y:S10]  /*3e00*/  @!P0 BRA `(.L_x_75) ;  /* 0x0000006000fc8947 */ /* 0x016ff40003800000 */
.L_x_190:
[----:B------:R-:W-:Y:S01]  /*3e10*/  IADD3 R10, PT, PT, R10, 0x1, RZ ;  /* 0x000000010a0a7810 */ /* 0x000fe20007ffe0ff */
[----:B------:R-:W-:Y:S06]  /*3e20*/  BRA.U !UP3, `(.L_x_76) ;  /* 0x000000010b9c7547 */ /* 0x000fec000b800000 */
[----:B------:R-:W-:Y:S02]  /*3e30*/  ULEA.HI UR13, UR11, UR11, URZ, 0x1 ;  /* 0x0000000b0b0d7291 */ /* 0x000fe4000f8f08ff */
[----:B------:R-:W-:Y:S02]  /*3e40*/  UPLOP3.LUT UP4, UPT, UPT, UPT, UPT, 0x40, 0x4 ;  /* 0x000000000004789c */ /* 0x000fe40003f8e870 */
[----:B------:R-:W-:Y:S02]  /*3e50*/  USHF.R.U32.HI UR5, URZ, 0x1, UR13 ;  /* 0x00000001ff057899 */ /* 0x000fe4000801160d */
[----:B------:R-:W-:Y:S02]  /*3e60*/  ULOP3.LUT UR13, UR13, 0xffe, URZ, 0xc0, !UPT ;  /* 0x00000ffe0d0d7892 */ /* 0x000fe4000f8ec0ff */
[----:B------:R-:W-:Y:S02]  /*3e70*/  UIMAD UR5, UR5, 0xb0, UR12 ;  /* 0x000000b0050578a4 */ /* 0x000fe4000f8e020c */
[----:B------:R-:W-:Y:S01]  /*3e80*/  UIADD3 UR13, UPT, UPT, -UR13, UR11, URZ ;  /* 0x0000000b0d0d7290 */ /* 0x000fe2000fffe1ff */
[----:B------:R-:W-:Y:S01]  /*3e90*/  UMOV UR17, UR15 ;  /* 0x0000000f00117c82 */ /* 0x000fe20008000000 */
[----:B------:R-:W-:-:S02]  /*3ea0*/  UMOV UR16, UR8 ;  /* 0x0000000800107c82 */ /* 0x000fc40008000000 */
[----:B------:R-:W-:-:S03]  /*3eb0*/  ULEA UR13, UR13, UR5, 0x14 ;  /* 0x000000050d0d7291 */ /* 0x000fc6000f8ea0ff */
[----:B------:R-:W-:-:S09]  /*3ec0*/  UMOV UR5, UR18 ;  /* 0x0000001200057c82 */ /* 0x000fd20008000000 */
.L_x_79:
[----:B------:R-:W-:Y:S02]  /*3ed0*/  UIADD3 UR17, UPT, UPT, UR17, 0x1, URZ ;  /* 0x0000000111117890 */ /* 0x000fe4000fffe0ff */
[----:B--2---:R-:W-:Y:S02]  /*3ee0*/  ULEA UR7, UR5, UR9, 0x3 ;  /* 0x0000000905077291 */ /* 0x004fe4000f8e18ff */
[----:B------:R-:W-:Y:S01]  /*3ef0*/  UISETP.NE.AND UP0, UPT, UR17, URZ, UPT ;  /* 0x000000ff1100728c */ /* 0x000fe2000bf05270 */
[----:B----4-:R-:W-:Y:S10]  /*3f00*/  @P2 BRA `(.L_x_77) ;  /* 0x00000000000c2947 */ /* 0x010ff40003800000 */
[----:B-1----:R-:W-:Y:S04]  /*3f10*/  SHF.L.U32 R3, R8, 0x1f, RZ ;  /* 0x0000001f08037819 */ /* 0x002fe800000006ff */
[----:B------:R-:W1:Y:S02]  /*3f20*/  SYNCS.PHASECHK.TRANS64.TRYWAIT P0, [UR7], R3 ;  /* 0x00000003ff0075a7 */ /* 0x000e640008001107 */
[----:B-1----:R-:W-:Y:S05]  /*3f30*/  @!P0 BRA `(.L_x_78) ;  /* 0x0000006000c88947 */ /* 0x002fea0003800000 */
.L_x_77:
[----:B------:R-:W-:Y:S01]  /*3f40*/  UISETP.NE.AND UP1, UPT, UR16, 0x1, UPT ;  /* 0x000000011000788c */ /* 0x000fe2000bf25270 */
[----:B------:R-:W-:Y:S01]  /*3f50*/  PLOP3.LUT P2, PT, PT, PT, PT, 0x80, 0x8 ;  /* 0x000000000008781c */ /* 0x000fe20003f4f070 */
[----:B------:R-:W-:Y:S02]  /*3f60*/  UIADD3 UR18, UPT, UPT, UR5, 0x1, URZ ;  /* 0x0000000105127890 */ /* 0x000fe4000fffe0ff */
[----:B------:R-:W-:Y:S02]  /*3f70*/  UIMAD UR6, UR5, 0x160, UR4 ;  /* 0x00000160050678a4 */ /* 0x000fe4000f8e0204 */
[----:B------:R-:W-:Y:S01]  /*3f80*/  UISETP.NE.AND UP2, UPT, UR18, 0x18, UPT ;  /* 0x000000181200788c */ /* 0x000fe2000bf45270 */
[----:B------:R-:W-:Y:S01]  /*3f90*/  PLOP3.LUT P0, PT, PT, PT, UP1, 0x80, 0x8 ;  /* 0x000000000008781c */ /* 0x000fe20003f0f018 */
[----:B------:R-:W-:Y:S02]  /*3fa0*/  UIADD3 UR16, UPT, UPT, UR16, -0x1, URZ ;  /* 0xffffffff10107890 */ /* 0x000fe4000fffe0ff */
[----:B------:R-:W-:Y:S02]  /*3fb0*/  USEL UR22, URZ, 0x1, UP2 ;  /* 0x00000001ff167887 */ /* 0x000fe40009000000 */
[----:B------:R-:W-:Y:S01]  /*3fc0*/  USEL UR18, UR18, URZ, UP2 ;  /* 0x000000ff12127287 */ /* 0x000fe20009000000 */
[----:B------:R-:W-:Y:S03]  /*3fd0*/  UMOV UR23, 0xc0004010 ;  /* 0xc000401000177882 */ /* 0x000fe60000000000 */
[----:B------:R-:W-:Y:S01]  /*3fe0*/  @UP1 ULEA UR19, UR18, UR9, 0x3 ;  /* 0x0000000912131291 */ /* 0x000fe2000f8e18ff */
[----:B------:R-:W-:Y:S01]  /*3ff0*/  LOP3.LUT R8, R8, UR22, RZ, 0x3c, !PT ;  /* 0x0000001608087c12 */ /* 0x000fe2000f8e3cff */
[----:B------:R-:W-:Y:S03]  /*4000*/  ULEA UR22, UR5, UR10, 0x7 ;  /* 0x0000000a05167291 */ /* 0x000fe6000f8e38ff */
[----:B-1----:R-:W-:Y:S01]  /*4010*/  @P0 SHF.L.U32 R0, R8, 0x1f, RZ ;  /* 0x0000001f08000819 */ /* 0x002fe200000006ff */
[----:B------:R-:W-:Y:S03]  /*4020*/  UMOV UR5, UR18 ;  /* 0x0000001200057c82 */ /* 0x000fe60008000000 */
[----:B------:R2:W4:Y:S01]  /*4030*/  @P0 SYNCS.PHASECHK.TRANS64.TRYWAIT P2, [UR19], R0 ;  /* 0x00000000ff0005a7 */ /* 0x0005220008041113 */
[----:B------:R-:W-:Y:S03]  /*4040*/  UIADD3 UR19, UPT, UPT, UR7, 0xc0, URZ ;  /* 0x000000c007137890 */ /* 0x000fe6000fffe0ff */
[----:B------:R-:W-:Y:S02]  /*4050*/  UMOV UR7, 0xc0004010 ;  /* 0xc000401000077882 */ /* 0x000fe40000000000 */
[----:B------:R2:W-:Y:S01]  /*4060*/  UTCHMMA gdesc[UR22], gdesc[UR6], tmem[UR13], tmem[UR20], idesc[UR21], UP4 ;  /* 0x00ff1406160075ea */ /* 0x0005e2000a00000d */
[----:B------:R-:W-:Y:S03]  /*4070*/  UPLOP3.LUT UP4, UPT, UPT, UPT, UPT, 0x80, 0x8 ;  /* 0x000000000008789c */ /* 0x000fe60003f8f070 */
[----:B------:R2:W-:Y:S01]  /*4080*/  UTCBAR [UR19], URZ ;  /* 0x000000ff130073e9 */ /* 0x0005e200080000ff */
[----:B------:R-:W-:Y:S07]  /*4090*/  BRA.U UP0, `(.L_x_79) ;  /* 0xfffffffd008c7547 */ /* 0x000fee000b83ffff */
.L_x_76:
[----:B------:R-:W-:Y:S01]  /*40a0*/  UIADD3 UR11, UPT, UPT, UR11, 0x1, URZ ;  /* 0x000000010b0b7890 */ /* 0x000fe2000fffe0ff */
[C---:B------:R-:W-:Y:S01]  /*40b0*/  ISETP.NE.AND P0, PT, R10.reuse, 0x2, PT ;  /* 0x000000020a00780c */ /* 0x040fe20003f05270 */
[----:B------:R-:W-:Y:S02]  /*40c0*/  UIADD3 UR14, UPT, UPT, UR14, 0x1d0, URZ ;  /* 0x000001d00e0e7890 */ /* 0x000fe4000fffe0ff */
[----:B------:R-:W-:Y:S01]  /*40d0*/  UISETP.NE.AND UP0, UPT, UR11, 0x4, UPT ;  /* 0x000000040b00788c */ /* 0x000fe2000bf05270 */
[----:B-12---:R-:W-:Y:S02]  /*40e0*/  SEL R0, RZ, 0x1, P0 ;  /* 0x00000001ff007807 */ /* 0x006fe40000000000 */
[----:B------:R-:W-:Y:S01]  /*40f0*/  SEL R10, R10, RZ, P0 ;  /* 0x000000ff0a0a7207 */ /* 0x000fe20000000000 */
[----:B------:R-:W-:Y:S01]  /*4100*/  USEL UR5, URZ, 0x1, UP0 ;  /* 0x00000001ff057887 */ /* 0x000fe20008000000 */
[----:B------:R-:W-:Y:S01]  /*4110*/  LOP3.LUT R9, R9, R0, RZ, 0x3c, !PT ;  /* 0x0000000009097212 */ /* 0x000fe200078e3cff */
[----:B------:R-:W-:Y:S01]  /*4120*/  USEL UR11, UR11, URZ, UP0 ;  /* 0x000000ff0b0b7287 */ /* 0x000fe20008000000 */
[----:B------:R1:W-:Y:S03]  /*4130*/  UTCBAR [UR14], URZ ;  /* 0x000000ff0e0073e9 */ /* 0x0003e600080000ff */
[----:B------:R-:W-:Y:S01]  /*4140*/  LOP3.LUT R11, R11, UR5, RZ, 0x3c, !PT ;  /* 0x000000050b0b7c12 */ /* 0x000fe2000f8e3cff */
[----:B------:R-:W-:Y:S07]  /*4150*/  @P1 BRA `(.L_x_80) ;  /* 0xfffffff800c81947 */ /* 0x000fee000383ffff */
[----:B------:R-:W2:Y:S01]  /*4160*/  S2UR UR4, SR_CgaCtaId ;  /* 0x00000000000479c3 */ /* 0x000ea20000008800 */
[----:B------:R-:W-:Y:S01]  /*4170*/  ELECT P0, URZ, PT ;  /* 0x0000000000ff782f */ /* 0x000fe20003800000 */
[----:B------:R-:W-:Y:S01]  /*4180*/  IMAD.MOV.U32 R0, RZ, RZ, 0x1 ;  /* 0x00000001ff007424 */ /* 0x000fe200078e00ff */
[----:B------:R-:W-:Y:S01]  /*4190*/  UIADD3 UR9, UPT, UPT, UR9, 0x1f0, URZ ;  /* 0x000001f009097890 */ /* 0x000fe2000fffe0ff */
[----:B------:R-:W-:Y:S01]  /*41a0*/  SHF.L.U32 R3, R11, 0x1f, RZ ;  /* 0x0000001f0b037819 */ /* 0x000fe200000006ff */
[----:B------:R-:W-:-:S03]  /*41b0*/  UMOV UR5, 0x40 ;  /* 0x0000004000057882 */ /* 0x000fc60000000000 */
[----:B------:R-:W-:Y:S01]  /*41c0*/  UVIRTCOUNT.DEALLOC.SMPOOL 0x80 ;  /* 0x000000800000784c */ /* 0x000fe20000000000 */
[----:B--2---:R-:W-:Y:S02]  /*41d0*/  ULEA UR4, UR4, UR5, 0x18 ;  /* 0x0000000504047291 */ /* 0x004fe4000f8ec0ff */
[----:B------:R-:W-:-:S07]  /*41e0*/  ULEA UR5, UR11, UR9, 0x3 ;  /* 0x000000090b057291 */ /* 0x000fce000f8e18ff */
[----:B------:R2:W-:Y:S02]  /*41f0*/  @P0 STS.U8 [UR4+0x1c], R0 ;  /* 0x00001c00ff000988 */ /* 0x0005e40008000004 */
[----:B------:R-:W3:Y:S02]  /*4200*/  SYNCS.PHASECHK.TRANS64.TRYWAIT P0, [UR5], R3 ;  /* 0x00000003ff0075a7 */ /* 0x000ee40008001105 */
[----:B--23--:R-:W-:Y:S05]  /*4210*/  @!P0 BRA `(.L_x_81) ;  /* 0x0000006000288947 */ /* 0x00cfea0003800000 */
.L_x_193:
[----:B------:R-:W-:-:S04]  /*4220*/  UIADD3 UR6, UPT, UPT, UR11, 0x1, URZ ;  /* 0x000000010b067890 */ /* 0x000fc8000fffe0ff */
[----:B------:R-:W-:-:S04]  /*4230*/  UISETP.NE.AND UP0, UPT, UR6, 0x4, UPT ;  /* 0x000000040600788c */ /* 0x000fc8000bf05270 */
[----:B------:R-:W-:Y:S02]  /*4240*/  USEL UR7, URZ, 0x1, UP0 ;  /* 0x00000001ff077887 */ /* 0x000fe40008000000 */
[----:B------:R-:W-:-:S04]  /*4250*/  USEL UR6, UR6, URZ, UP0 ;  /* 0x000000ff06067287 */ /* 0x000fc80008000000 */
[----:B------:R-:W-:Y:S01]  /*4260*/  ULEA UR5, UR6, UR9, 0x3 ;  /* 0x0000000906057291 */ /* 0x000fe2000f8e18ff */
[----:B------:R-:W-:-:S04]  /*4270*/  LOP3.LUT R2, R11, UR7, RZ, 0x3c, !PT ;  /* 0x000000070b027c12 */ /* 0x000fc8000f8e3cff */
[----:B--2---:R-:W-:-:S04]  /*4280*/  SHF.L.U32 R3, R2, 0x1f, RZ ;  /* 0x0000001f02037819 */ /* 0x004fc800000006ff */
[----:B------:R-:W2:Y:S02]  /*4290*/  SYNCS.PHASECHK.TRANS64.TRYWAIT P0, [UR5], R3 ;  /* 0x00000003ff0075a7 */ /* 0x000ea40008001105 */
[----:B--2---:R-:W-:Y:S05]  /*42a0*/  @!P0 BRA `(.L_x_82) ;  /* 0x00000060001c8947 */ /* 0x004fea0003800000 */
.L_x_195:
        /* <DEDUP_REMOVED lines=9> */
.L_x_197:
[----:B------:R-:W-:-:S04]  /*4340*/  UIADD3 UR6, UPT, UPT, UR6, 0x1, URZ ;  /* 0x0000000106067890 */ /* 0x000fc8000fffe0ff */
[----:B------:R-:W-:-:S04]  /*4350*/  UISETP.NE.AND UP0, UPT, UR6, 0x4, UPT ;  /* 0x000000040600788c */ /* 0x000fc8000bf05270 */
[----:B------:R-:W-:Y:S02]  /*4360*/  USEL UR5, URZ, 0x1, UP0 ;  /* 0x00000001ff057887 */ /* 0x000fe40008000000 */
[----:B------:R-:W-:-:S04]  /*4370*/  USEL UR6, UR6, URZ, UP0 ;  /* 0x000000ff06067287 */ /* 0x000fc80008000000 */
[----:B------:R-:W-:Y:S01]  /*4380*/  ULEA UR6, UR6, UR9, 0x3 ;  /* 0x0000000906067291 */ /* 0x000fe2000f8e18ff */
[----:B--2---:R-:W-:-:S04]  /*4390*/  LOP3.LUT R3, R2, UR5, RZ, 0x3c, !PT ;  /* 0x0000000502037c12 */ /* 0x004fc8000f8e3cff */
[----:B------:R-:W-:-:S04]  /*43a0*/  SHF.L.U32 R3, R3, 0x1f, RZ ;  /* 0x0000001f03037819 */ /* 0x000fc800000006ff */
[----:B------:R-:W2:Y:S02]  /*43b0*/  SYNCS.PHASECHK.TRANS64.TRYWAIT P0, [UR6], R3 ;  /* 0x00000003ff0075a7 */ /* 0x000ea40008001106 */
[----:B--2---:R-:W-:Y:S05]  /*43c0*/  @!P0 BRA `(.L_x_84) ;  /* 0x0000006000048947 */ /* 0x004fea0003800000 */
.L_x_199:
[----:B------:R-:W-:Y:S01]  /*43d0*/  NOP ;  /* 0x0000000000007918 */ /* 0x000fe20000000000 */
[----:B--2---:R-:W2:Y:S01]  /*43e0*/  LDS R0, [UR4+0x14] ;  /* 0x00001404ff007984 */ /* 0x004ea20008000800 */
[----:B------:R-:W-:Y:S01]  /*43f0*/  ULOP3.LUT UR6, UR12, 0xffff, URZ, 0xc0, !UPT ;  /* 0x0000ffff0c067892 */ /* 0x000fe2000f8ec0ff */
[----:B------:R-:W-:Y:S01]  /*4400*/  UMOV UR8, 0xffff ;  /* 0x0000ffff00087882 */ /* 0x000fe20000000000 */
[----:B------:R-:W-:Y:S02]  /*4410*/  UMOV UR5, 0x1 ;  /* 0x0000000100057882 */ /* 0x000fe40000000000 */
[----:B------:R-:W-:-:S04]  /*4420*/  USHF.R.U32.HI UR6, URZ, 0x5, UR6 ;  /* 0x00000005ff067899 */ /* 0x000fc80008011606 */
[----:B------:R-:W-:Y:S02]  /*4430*/  USHF.L.U32 UR8, UR8, UR6, URZ ;  /* 0x0000000608087299 */ /* 0x000fe400080006ff */
[----:B------:R-:W-:-:S04]  /*4440*/  USHF.L.U32 UR5, UR5, UR6, URZ ;  /* 0x0000000605057299 */ /* 0x000fc800080006ff */
[----:B--2---:R-:W-:-:S04]  /*4450*/  LOP3.LUT R0, R0, UR8, RZ, 0xc0, !PT ;  /* 0x0000000800007c12 */ /* 0x004fc8000f8ec0ff */
[----:B------:R-:W-:-:S13]  /*4460*/  ISETP.NE.AND P0, PT, R0, UR8, PT ;  /* 0x0000000800007c0c */ /* 0x000fda000bf05270 */
[----:B------:R-:W-:Y:S05]  /*4470*/  @P0 BRA `(.L_x_85) ;  /* 0x0000000000580947 */ /* 0x000fea0003800000 */
[----:B------:R-:W2:Y:S02]  /*4480*/  LDS R0, [UR4+0x18] ;  /* 0x00001804ff007984 */ /* 0x000ea40008000800 */
[----:B--2---:R-:W-:-:S04]  /*4490*/  LOP3.LUT R0, R0, UR5, RZ, 0xc0, !PT ;  /* 0x0000000500007c12 */ /* 0x004fc8000f8ec0ff */
[----:B------:R-:W-:-:S13]  /*44a0*/  ISETP.NE.AND P0, PT, R0, UR5, PT ;  /* 0x0000000500007c0c */ /* 0x000fda000bf05270 */
[----:B------:R-:W-:Y:S05]  /*44b0*/  @P0 BRA `(.L_x_86) ;  /* 0x00000000003c0947 */ /* 0x000fea0003800000 */
[----:B------:R-:W2:Y:S01]  /*44c0*/  S2R R2, SR_LANEID ;  /* 0x0000000000027919 */ /* 0x000ea20000000000 */
[----:B------:R-:W-:Y:S01]  /*44d0*/  ULOP3.LUT UR8, URZ, UR8, URZ, 0x33, !UPT ;  /* 0x00000008ff087292 */ /* 0x000fe2000f8e33ff */
[----:B------:R-:W-:Y:S01]  /*44e0*/  LOP3.LUT R4, RZ, UR5, RZ, 0x33, !PT ;  /* 0x00000005ff047c12 */ /* 0x000fe2000f8e33ff */
[----:B------:R-:W-:Y:S02]  /*44f0*/  VOTEU.ANY UR7, UPT, PT ;  /* 0x0000000000077886 */ /* 0x000fe400038e0100 */
[----:B------:R-:W-:Y:S01]  /*4500*/  UFLO.U32 UR7, UR7 ;  /* 0x00000007000772bd */ /* 0x000fe200080e0000 */
[----:B------:R-:W3:Y:S01]  /*4510*/  REDUX UR5, R4 ;  /* 0x00000000040573c4 */ /* 0x000ee20000000000 */
[----:B------:R-:W-:-:S06]  /*4520*/  IMAD.U32 R0, RZ, RZ, UR8 ;  /* 0x00000008ff007e24 */ /* 0x000fcc000f8e00ff */
[----:B------:R1:W-:Y:S01]  /*4530*/  UTCATOMSWS.AND URZ, UR8 ;  /* 0x0000000800ff79e3 */ /* 0x0003e20008000000 */
[----:B------:R-:W4:Y:S01]  /*4540*/  REDUX UR6, R0 ;  /* 0x00000000000673c4 */ /* 0x000f220000000000 */
[----:B--2---:R-:W-:Y:S01]  /*4550*/  ISETP.EQ.U32.AND P0, PT, R2, UR7, PT ;  /* 0x0000000702007c0c */ /* 0x004fe2000bf02070 */
[----:B---3--:R-:W-:Y:S01]  /*4560*/  IMAD.U32 R2, RZ, RZ, UR5 ;  /* 0x00000005ff027e24 */ /* 0x008fe2000f8e00ff */
[----:B----4-:R-:W-:-:S11]  /*4570*/  MOV R3, UR6 ;  /* 0x0000000600037c02 */ /* 0x010fd60008000f00 */
[----:B------:R1:W-:Y:S04]  /*4580*/  @P0 ATOMS.AND RZ, [UR4+0x14], R3 ;  /* 0x00001403ffff098c */ /* 0x0003e8000a800004 */
[----:B------:R1:W-:Y:S01]  /*4590*/  @P0 ATOMS.AND RZ, [UR4+0x18], R2 ;  /* 0x00001802ffff098c */ /* 0x0003e2000a800004 */
[----:B------:R-:W-:Y:S05]  /*45a0*/  BRA `(.L_x_87) ;  /* 0x0000000000147947 */ /* 0x000fea0003800000 */
.L_x_86:
[----:B------:R-:W-:Y:S02]  /*45b0*/  MOV R2, 0x45d0 ;  /* 0x000045d000027802 */ /* 0x000fe40000000f00 */
[----:B-1--45:R-:W-:Y:S05]  /*45c0*/  CALL.REL.NOINC `($__internal_0_$__cuda_sm10x_tcgen05_guardrail_trap_col_being_dealloced_not_returned_by_alloc) ;  /* 0x0000006000347944 */ /* 0x032fea0003c00000 */
[----:B------:R-:W-:Y:S05]  /*45d0*/  BRA `(.L_x_87) ;  /* 0x0000000000087947 */ /* 0x000fea0003800000 */
.L_x_85:
[----:B------:R-:W-:Y:S02]  /*45e0*/  MOV R2, 0x4600 ;  /* 0x0000460000027802 */ /* 0x000fe40000000f00 */
[----:B-1--45:R-:W-:Y:S05]  /*45f0*/  CALL.REL.NOINC `($__internal_2_$__cuda_sm10x_tcgen05_guardrail_trap_unallocated_columns_being_dealloced) ;  /* 0x0000006000407944 */ /* 0x032fea0003c00000 */
.L_x_87:
[----:B------:R-:W-:Y:S01]  /*4600*/  NOP ;  /* 0x0000000000007918 */ /* 0x000fe20000000000 */
[----:B-1----:R-:W-:Y:S05]  /*4610*/  EXIT ;  /* 0x000000000000794d */ /* 0x002fea0003800000 */
.L_x_69:
[----:B------:R-:W-:-:S09]  /*4620*/  UISETP.NE.OR UP2, UPT, UR8, 0x3, !UP2 ;  /* 0x000000030800788c */ /* 0x000fd2000d745670 */
[----:B------:R-:W-:Y:S05]  /*4630*/  BRA.U UP2, `(.L_x_88) ;  /* 0x0000001102487547 */ /* 0x000fea000b800000 */
[----:B------:R-:W1:Y:S01]  /*4640*/  LDC R0, c[0x0][0xb30] ;  /* 0x0002cc00ff007b82 */ /* 0x000e620000000800 */
[----:B------:R-:W2:Y:S01]  /*4650*/  LDCU.64 UR4, c[0x0][0x888] ;  /* 0x00011100ff0477ac */ /* 0x000ea20008000a00 */
[----:B------:R-:W-:Y:S02]  /*4660*/  HFMA2 R27, -RZ, RZ, 0, 0 ;  /* 0x00000000ff1b7431 */ /* 0x000fe400000001ff */
[----:B------:R-:W-:Y:S01]  /*4670*/  IMAD.MOV.U32 R29, RZ, RZ, 0x1 ;  /* 0x00000001ff1d7424 */ /* 0x000fe200078e00ff */
[----:B------:R-:W-:Y:S01]  /*4680*/  MOV R25, 0x5800 ;  /* 0x0000580000197802 */ /* 0x000fe20000000f00 */
[----:B------:R-:W4:Y:S01]  /*4690*/  LDCU.64 UR14, c[0x0][0x890] ;  /* 0x00011200ff0e77ac */ /* 0x000f220008000a00 */
[----:B------:R-:W-:Y:S01]  /*46a0*/  IMAD.MOV.U32 R28, RZ, RZ, RZ ;  /* 0x000000ffff1c7224 */ /* 0x000fe200078e00ff */
[----:B------:R-:W3:Y:S01]  /*46b0*/  LDC R19, c[0x0][0x370] ;  /* 0x0000dc00ff137b82 */ /* 0x000ee20000000800 */
[----:B------:R-:W-:Y:S01]  /*46c0*/  UPLOP3.LUT UP1, UPT, UPT, UPT, UPT, 0x40, 0x4 ;  /* 0x000000000004789c */ /* 0x000fe20003f2e870 */
[----:B------:R-:W-:-:S06]  /*46d0*/  UMOV UR6, URZ ;  /* 0x000000ff00067c82 */ /* 0x000fcc0008000000 */
[----:B------:R-:W3:Y:S01]  /*46e0*/  LDC R2, c[0x0][0xb0c] ;  /* 0x0002c300ff027b82 */ /* 0x000ee20000000800 */
[----:B--2---:R-:W-:-:S03]  /*46f0*/  UISETP.NE.U32.AND UP5, UPT, UR4, URZ, UPT ;  /* 0x000000ff0400728c */ /* 0x004fc6000bfa5070 */
[----:B------:R-:W-:Y:S01]  /*4700*/  UMOV UR4, 0x400 ;  /* 0x0000040000047882 */ /* 0x000fe20000000000 */
[----:B----4-:R-:W-:-:S03]  /*4710*/  UISETP.NE.U32.AND UP6, UPT, UR14, URZ, UPT ;  /* 0x000000ff0e00728c */ /* 0x010fc6000bfc5070 */
[----:B------:R-:W2:Y:S01]  /*4720*/  LDC R18, c[0x0][0xb20] ;  /* 0x0002c800ff127b82 */ /* 0x000ea20000000800 */
[----:B-1----:R-:W-:Y:S01]  /*4730*/  ISETP.NE.AND P1, PT, R0, 0x1, PT ;  /* 0x000000010000780c */ /* 0x002fe20003f25270 */
[----:B------:R-:W-:Y:S02]  /*4740*/  UISETP.NE.AND.EX UP5, UPT, UR5, URZ, UPT, UP5 ;  /* 0x000000ff0500728c */ /* 0x000fe4000bfa5350 */
[----:B------:R-:W-:Y:S02]  /*4750*/  ULEA UR4, UR37, UR4, 0x18 ;  /* 0x0000000425047291 */ /* 0x000fe4000f8ec0ff */
[----:B------:R-:W-:Y:S02]  /*4760*/  UISETP.NE.AND.EX UP6, UPT, UR15, URZ, UPT, UP6 ;  /* 0x000000ff0f00728c */ /* 0x000fe4000bfc5360 */
[----:B------:R-:W1:Y:S08]  /*4770*/  LDC.64 R30, c[0x0][0x348] ;  /* 0x0000d200ff1e7b82 */ /* 0x000e700000000a00 */
[----:B------:R-:W4:Y:S08]  /*4780*/  LDC.64 R16, c[0x0][0xb10] ;  /* 0x0002c400ff107b82 */ /* 0x000f300000000a00 */
[----:B------:R-:W1:Y:S08]  /*4790*/  LDC.64 R6, c[0x0][0xb18] ;  /* 0x0002c600ff067b82 */ /* 0x000e700000000a00 */
[----:B------:R-:W1:Y:S08]  /*47a0*/  LDC.64 R4, c[0x0][0xb28] ;  /* 0x0002ca00ff047b82 */ /* 0x000e700000000a00 */
[----:B--23--:R-:W1:Y:S02]  /*47b0*/  LDC R24, c[0x0][0x374] ;  /* 0x0000dd00ff187b82 */ /* 0x00ce640000000800 */
.L_x_96:
[C---:B------:R-:W-:Y:S02]  /*47c0*/  LEA R0, R28.reuse, UR4, 0x3 ;  /* 0x000000041c007c11 */ /* 0x040fe4000f8e18ff */
[----:B------:R-:W-:Y:S02]  /*47d0*/  SHF.L.U32 R3, R27, 0x1f, RZ ;  /* 0x0000001f1b037819 */ /* 0x000fe400000006ff */
[----:B------:R-:W-:Y:S02]  /*47e0*/  LEA R20, R28, UR4, 0x4 ;  /* 0x000000041c147c11 */ /* 0x000fe4000f8e20ff */
[----:B------:R-:W2:Y:S02]  /*47f0*/  SYNCS.PHASECHK.TRANS64.TRYWAIT P0, [R0+URZ+0x1b0], R3 ;  /* 0x0001b003000075a7 */ /* 0x000ea400080011ff */
[----:B--2---:R-:W-:Y:S05]  /*4800*/  @!P0 BRA `(.L_x_89) ;  /* 0x0000005c000c8947 */ /* 0x004fea0003800000 */
.L_x_200:
[----:B------:R-:W-:Y:S01]  /*4810*/  ISETP.GE.AND P0, PT, R108, 0x1, PT ;  /* 0x000000016c00780c */ /* 0x000fe20003f06270 */
[----:B------:R-:W3:Y:S01]  /*4820*/  LDS.128 R20, [R20+0x240] ;  /* 0x0002400014147984 */ /* 0x000ee20000000c00 */
[----:B------:R-:W-:Y:S01]  /*4830*/  ISETP.NE.U32.AND P3, PT, RZ, UR14, PT ;  /* 0x0000000eff007c0c */ /* 0x000fe2000bf65070 */
[----:B--2---:R-:W-:Y:S03]  /*4840*/  VIADD R0, R0, 0x1c0 ;  /* 0x000001c000007836 */ /* 0x004fe60000000000 */
[----:B------:R-:W-:Y:S01]  /*4850*/  ISETP.NE.AND.EX P3, PT, RZ, UR15, PT, P3 ;  /* 0x0000000fff007c0c */ /* 0x000fe2000bf65330 */
[----:B------:R-:W-:Y:S01]  /*4860*/  @!PT LDS RZ, [RZ] ;  /* 0x00000000fffff984 */ /* 0x000fe20000000800 */
[----:B------:R-:W-:Y:S01]  /*4870*/  @!PT LDS RZ, [RZ] ;  /* 0x00000000fffff984 */ /* 0x000fe20000000800 */
[----:B------:R-:W-:Y:S01]  /*4880*/  @!PT LDS RZ, [RZ] ;  /* 0x00000000fffff984 */ /* 0x000fe20000000800 */
[----:B------:R-:W-:Y:S01]  /*4890*/  @!PT LDS RZ, [RZ] ;  /* 0x00000000fffff984 */ /* 0x000fe20000000800 */
[----:B------:R2:W-:Y:S06]  /*48a0*/  MEMBAR.ALL.CTA ;  /* 0x0000000000007992 */ /* 0x0005ec0000008000 */
[----:B--2---:R-:W2:Y:S01]  /*48b0*/  FENCE.VIEW.ASYNC.S ;  /* 0x00000000000073c6 */ /* 0x004ea20000000000 */
[----:B------:R-:W-:Y:S04]  /*48c0*/  PRMT R0, RZ, 0x654, R0 ;  /* 0x00000654ff007816 */ /* 0x000fe80000000000 */
[----:B--2---:R2:W-:Y:S01]  /*48d0*/  SYNCS.ARRIVE.TRANS64.RED.A1T0 RZ, [R0+URZ], RZ ;  /* 0x000000ff00ff79a7 */ /* 0x0045e200081004ff */
[----:B---3--:R-:W-:Y:S11]  /*48e0*/  LOP3.LUT P4, RZ, R22, 0x1, RZ, 0xc0, !PT ;  /* 0x0000000116ff7812 */ /* 0x008ff6000788c0ff */
[----:B------:R-:W-:Y:S02]  /*48f0*/  @!UPT UIADD3 URZ, UPT, UPT, URZ, URZ, URZ ;  /* 0x000000fffffff290 */ /* 0x000fe4000fffe0ff */
[----:B------:R-:W-:Y:S02]  /*4900*/  @P4 MOV R13, R20 ;  /* 0x00000014000d4202 */ /* 0x000fe40000000f00 */
[----:B------:R-:W-:Y:S01]  /*4910*/  @P4 LOP3.LUT R8, R21, 0xffff, RZ, 0xc0, !PT ;  /* 0x0000ffff15084812 */ /* 0x000fe200078ec0ff */
[----:B--2---:R-:W-:Y:S06]  /*4920*/  @!P0 BRA `(.L_x_90) ;  /* 0x0000000000a48947 */ /* 0x004fec0003800000 */
[----:B-1----:R-:W-:Y:S01]  /*4930*/  IMAD.HI.U32 R33, R24, R7, RZ ;  /* 0x0000000718217227 */ /* 0x002fe200078e00ff */
[----:B------:R-:W-:Y:S02]  /*4940*/  ISETP.NE.AND P0, PT, R6, 0x1, PT ;  /* 0x000000010600780c */ /* 0x000fe40003f05270 */
[----:B------:R-:W-:Y:S01]  /*4950*/  ISETP.NE.AND P2, PT, R108, 0x1, PT ;  /* 0x000000016c00780c */ /* 0x000fe20003f45270 */
[----:B----4-:R-:W-:Y:S01]  /*4960*/  IMAD.HI.U32 R32, R19, R16, RZ ;  /* 0x0000001013207227 */ /* 0x010fe200078e00ff */
[----:B------:R-:W-:Y:S02]  /*4970*/  SHF.R.U32.HI R33, RZ, R18, R33 ;  /* 0x00000012ff217219 */ /* 0x000fe40000011621 */
[----:B------:R-:W-:Y:S01]  /*4980*/  ISETP.NE.AND P5, PT, R2, 0x1, PT ;  /* 0x000000010200780c */ /* 0x000fe20003fa5270 */
[----:B------:R-:W-:Y:S01]  /*4990*/  IMAD.HI.U32 R34, R13, R16, RZ ;  /* 0x000000100d227227 */ /* 0x000fe200078e00ff */
[----:B------:R-:W-:Y:S02]  /*49a0*/  SHF.R.U32.HI R32, RZ, R17, R32 ;  /* 0x00000011ff207219 */ /* 0x000fe40000011620 */
[----:B------:R-:W-:Y:S01]  /*49b0*/  SEL R3, R24, R33, !P0 ;  /* 0x0000002118037207 */ /* 0x000fe20004000000 */
[C---:B------:R-:W-:Y:S01]  /*49c0*/  IMAD.HI.U32 R33, R8.reuse, R7, RZ ;  /* 0x0000000708217227 */ /* 0x040fe200078e00ff */
[----:B------:R-:W-:Y:S02]  /*49d0*/  SEL R11, R19, R32, !P5 ;  /* 0x00000020130b7207 */ /* 0x000fe40006800000 */
[----:B------:R-:W-:Y:S01]  /*49e0*/  SHF.R.U32.HI R34, RZ, R17, R34 ;  /* 0x00000011ff227219 */ /* 0x000fe20000011622 */
[----:B------:R-:W-:Y:S01]  /*49f0*/  IMAD.HI.U32 R36, R3, R4, RZ ;  /* 0x0000000403247227 */ /* 0x000fe200078e00ff */
[----:B------:R-:W-:Y:S03]  /*4a00*/  SHF.R.U32.HI R33, RZ, R18, R33 ;  /* 0x00000012ff217219 */ /* 0x000fe60000011621 */
[----:B------:R-:W-:Y:S01]  /*4a10*/  IMAD.HI.U32 R32, R11, R4, RZ ;  /* 0x000000040b207227 */ /* 0x000fe200078e00ff */
[----:B------:R-:W-:Y:S02]  /*4a20*/  @P2 SHF.R.U32.HI R3, RZ, R5, R36 ;  /* 0x00000005ff032219 */ /* 0x000fe40000011624 */
[----:B------:R-:W-:Y:S02]  /*4a30*/  SEL R9, R8, R33, !P0 ;  /* 0x0000002108097207 */ /* 0x000fe40004000000 */
[----:B------:R-:W-:Y:S01]  /*4a40*/  @P2 SHF.R.U32.HI R11, RZ, R5, R32 ;  /* 0x00000005ff0b2219 */ /* 0x000fe20000011620 */
[C---:B------:R-:W-:Y:S01]  /*4a50*/  IMAD R10, R108.reuse, R3, RZ ;  /* 0x000000036c0a7224 */ /* 0x040fe200078e02ff */
[----:B------:R-:W-:Y:S01]  /*4a60*/  SEL R3, R13, R34, !P5 ;  /* 0x000000220d037207 */ /* 0x000fe20006800000 */
[C---:B------:R-:W-:Y:S03]  /*4a70*/  IMAD.HI.U32 R14, R9.reuse, R4, RZ ;  /* 0x00000004090e7227 */ /* 0x040fe600078e00ff */
[----:B------:R-:W-:Y:S01]  /*4a80*/  ISETP.GE.AND P0, PT, R9, R10, PT ;  /* 0x0000000a0900720c */ /* 0x000fe20003f06270 */
[C---:B------:R-:W-:Y:S01]  /*4a90*/  IMAD R12, R108.reuse, R11, RZ ;  /* 0x0000000b6c0c7224 */ /* 0x040fe200078e02ff */
[-C--:B------:R-:W-:Y:S04]  /*4aa0*/  SHF.R.U32.HI R14, RZ, R5.reuse, R14 ;  /* 0x00000005ff0e7219 */ /* 0x080fe8000001160e */
[----:B------:R-:W-:Y:S02]  /*4ab0*/  ISETP.GE.OR P0, PT, R3, R12, P0 ;  /* 0x0000000c0300720c */ /* 0x000fe40000706670 */
[----:B------:R-:W-:Y:S05]  /*4ac0*/  SEL R15, R9, R14, !P2 ;  /* 0x0000000e090f7207 */ /* 0x000fea0005000000 */
[----:B------:R-:W-:Y:S04]  /*4ad0*/  IMAD.MOV R14, RZ, RZ, -R15 ;  /* 0x000000ffff0e7224 */ /* 0x000fe800078e0a0f */
[----:B------:R-:W-:Y:S02]  /*4ae0*/  IMAD R14, R108, R14, R9 ;  /* 0x0000000e6c0e7224 */ /* 0x000fe400078e0209 */
[C---:B------:R-:W-:Y:S05]  /*4af0*/  @!P0 IMAD.HI.U32 R10, R3.reuse, R4, RZ ;  /* 0x00000004030a8227 */ /* 0x040fea00078e00ff */
[----:B------:R-:W-:Y:S04]  /*4b00*/  @!P0 SHF.R.U32.HI R10, RZ, R5, R10 ;  /* 0x00000005ff0a8219 */ /* 0x000fe8000001160a */
[----:B------:R-:W-:Y:S01]  /*4b10*/  @!P0 SEL R0, R3, R10, !P2 ;  /* 0x0000000a03008207 */ /* 0x000fe20005000000 */
[----:B------:R-:W-:Y:S03]  /*4b20*/  IMAD.MOV R10, RZ, RZ, -R3 ;  /* 0x000000ffff0a7224 */ /* 0x000fe600078e0a03 */
[----:B------:R-:W-:Y:S01]  /*4b30*/  @!P0 IADD3 R15, PT, PT, R15, -R0, RZ ;  /* 0x800000000f0f8210 */ /* 0x000fe20007ffe0ff */
[----:B------:R-:W-:Y:S01]  /*4b40*/  @!P0 IMAD R0, R11, R14, R0 ;  /* 0x0000000e0b008224 */ /* 0x000fe200078e0200 */
[----:B------:R-:W-:Y:S01]  /*4b50*/  IADD3 R11, PT, PT, -R9, RZ, RZ ;  /* 0x000000ff090b7210 */ /* 0x000fe20007ffe1ff */
[----:B------:R-:W-:Y:S02]  /*4b60*/  IMAD R13, R2, R10, R13 ;  /* 0x0000000a020d7224 */ /* 0x000fe400078e020d */
[----:B------:R-:W-:Y:S02]  /*4b70*/  @!P0 IMAD R9, R15, R108, R3 ;  /* 0x0000006c0f098224 */ /* 0x000fe400078e0203 */
[----:B------:R-:W-:Y:S02]  /*4b80*/  @!P0 IMAD.MOV.U32 R3, RZ, RZ, R0 ;  /* 0x000000ffff038224 */ /* 0x000fe400078e0000 */
[----:B------:R-:W-:Y:S02]  /*4b90*/  IMAD R8, R6, R11, R8 ;  /* 0x0000000b06087224 */ /* 0x000fe400078e0208 */
[----:B------:R-:W-:Y:S02]  /*4ba0*/  IMAD R13, R3, R2, R13 ;  /* 0x00000002030d7224 */ /* 0x000fe400078e020d */
[----:B------:R-:W-:Y:S02]  /*4bb0*/  IMAD R8, R9, R6, R8 ;  /* 0x0000000609087224 */ /* 0x000fe400078e0208 */
.L_x_90:
[----:B------:R-:W-:Y:S05]  /*4bc0*/  BRA.U UP1, `(.L_x_91) ;  /* 0x0000000101107547 */ /* 0x000fea000b800000 */
[----:B------:R-:W-:Y:S04]  /*4bd0*/  MOV R0, UR7 ;  /* 0x0000000700007c02 */ /* 0x000fe80008000f00 */
[----:B------:R-:W-:Y:S04]  /*4be0*/  SHF.L.U32 R3, R0, 0x1f, RZ ;  /* 0x0000001f00037819 */ /* 0x000fe800000006ff */
[----:B------:R-:W2:Y:S02]  /*4bf0*/  SYNCS.PHASECHK.TRANS64.TRYWAIT P0, [UR4+0x1a8], R3 ;  /* 0x0001a803ff0075a7 */ /* 0x000ea40008001104 */
[----:B--2---:R-:W-:Y:S05]  /*4c00*/  @!P0 BRA `(.L_x_92) ;  /* 0x0000005800208947 */ /* 0x004fea0003800000 */
.L_x_91:
[----:B------:R-:W-:Y:S05]  /*4c10*/  BRA.U !UP6, `(.L_x_93) ;  /* 0x000000010e347547 */ /* 0x000fea000b800000 */
[----:B------:R-:W-:Y:S01]  /*4c20*/  UPLOP3.LUT UP0, UPT, UPT, UPT, UP5, 0x80, 0x8 ;  /* 0x000000000008789c */ /* 0x000fe20003f0f050 */
[----:B--2---:R-:W-:Y:S02]  /*4c30*/  HFMA2 R0, -RZ, RZ, 0, 5.9604644775390625e-08 ;  /* 0x00000001ff007431 */ /* 0x004fe400000001ff */
[----:B------:R-:W-:Y:S03]  /*4c40*/  IMAD.MOV.U32 R230, RZ, RZ, 0x1 ;  /* 0x00000001ffe67424 */ /* 0x000fe600078e00ff */
[----:B------:R-:W-:Y:S05]  /*4c50*/  PLOP3.LUT P0, PT, PT, PT, UP0, 0x80, 0x8 ;  /* 0x000000000008781c */ /* 0x000fea0003f0f008 */
[----:B------:R-:W2:Y:S01]  /*4c60*/  @UP0 LDCU.64 UR8, c[0x0][0x888] ;  /* 0x00011100ff0807ac */ /* 0x000ea20008000a00 */
[----:B------:R-:W-:Y:S07]  /*4c70*/  @UP0 UIMAD UR5, UR36, UR14, URZ ;  /* 0x0000000e240502a4 */ /* 0x000fee000f8e02ff */
[----:B------:R-:W-:Y:S01]  /*4c80*/  @!P0 PRMT R230, R0, 0x7610, R230 ;  /* 0x0000761000e68816 */ /* 0x000fe200000000e6 */
[----:B--2---:R-:W-:Y:S03]  /*4c90*/  @UP0 UIMAD.WIDE UR8, UR5, 0x4, UR8 ;  /* 0x00000004050808a5 */ /* 0x004fe6000f8e0208 */
[----:B------:R-:W2:Y:S03]  /*4ca0*/  @!UP0 LDCU UR5, c[0x0][0x880] ;  /* 0x00011000ff0587ac */ /* 0x000ea60008000800 */
[----:B------:R-:W-:Y:S01]  /*4cb0*/  IMAD.U32 R10, RZ, RZ, UR8 ;  /* 0x00000008ff0a7e24 */ /* 0x000fe2000f8e00ff */
[----:B------:R-:W-:Y:S05]  /*4cc0*/  MOV R11, UR9 ;  /* 0x00000009000b7c02 */ /* 0x000fea0008000f00 */
[----:B-----5:R3:W5:Y:S02]  /*4cd0*/  @P0 LDG.E R117, desc[UR46][R10.64] ;  /* 0x0000002e0a750981 */ /* 0x020764000c1e1900 */
[----:B--23--:R-:W-:Y:S07]  /*4ce0*/  @!P0 IMAD.U32 R117, RZ, RZ, UR5 ;  /* 0x00000005ff758e24 */ /* 0x00cfee000f8e00ff */
.L_x_93:
[----:B-----5:R-:W-:Y:S01]  /*4cf0*/  @!P3 FSETP.EQ.AND P2, PT, R117, RZ, PT ;  /* 0x000000ff7500b20b */ /* 0x020fe20003f42000 */
[----:B------:R-:W-:Y:S01]  /*4d00*/  @!UPT UIADD3 URZ, UPT, UPT, URZ, URZ, URZ ;  /* 0x000000fffffff290 */ /* 0x000fe2000fffe0ff */
[----:B------:R-:W-:Y:S11]  /*4d10*/  @!P3 BRA `(.L_x_94) ;  /* 0x000000000014b947 */ /* 0x000ff60003800000 */
[----:B------:R-:W-:Y:S02]  /*4d20*/  LOP3.LUT P0, RZ, R230, 0xff, RZ, 0xc0, !PT ;  /* 0x000000ffe6ff7812 */ /* 0x000fe4000780c0ff */
[----:B------:R-:W-:Y:S04]  /*4d30*/  PLOP3.LUT P2, PT, PT, PT, UP0, 0x80, 0x8 ;  /* 0x000000000008781c */ /* 0x000fe80003f4f008 */
[----:B------:R-:W-:Y:S07]  /*4d40*/  PLOP3.LUT P2, PT, P2, PT, PT, 0x8, 0x80 ;  /* 0x000000000080781c */ /* 0x000fee000174e170 */
[----:B------:R-:W-:Y:S11]  /*4d50*/  @P0 FSETP.EQ.AND P2, PT, R117, RZ, PT ;  /* 0x000000ff7500020b */ /* 0x000ff60003f42000 */
[----:B------:R-:W-:Y:S02]  /*4d60*/  @!UPT UIADD3 URZ, UPT, UPT, URZ, URZ, URZ ;  /* 0x000000fffffff290 */ /* 0x000fe4000fffe0ff */
.L_x_94:
[----:B------:R-:W3:Y:S01]  /*4d70*/  LDC.64 R14, c[0x0][0xb10] ;  /* 0x0002c400ff0e7b82 */ /* 0x000ee20000000a00 */
[----:B------:R-:W-:Y:S01]  /*4d80*/  ULEA UR13, UR6, UR4, 0x3 ;  /* 0x00000004060d7291 */ /* 0x000fe2000f8e18ff */
[----:B------:R-:W-:Y:S01]  /*4d90*/  SHF.L.U32 R12, R29, 0x1f, RZ ;  /* 0x0000001f1d0c7819 */ /* 0x000fe200000006ff */
[----:B------:R-:W-:Y:S01]  /*4da0*/  VIADD R28, R28, 0x1 ;  /* 0x000000011c1c7836 */ /* 0x000fe20000000000 */
[----:B------:R-:W-:Y:S04]  /*4db0*/  @P4 SHF.R.U32.HI R26, RZ, 0x10, R21 ;  /* 0x00000010ff1a4819 */ /* 0x000fe80000011615 */
[----:B------:R-:W5:Y:S02]  /*4dc0*/  LDC.64 R10, c[0x0][0xb18] ;  /* 0x0002c600ff0a7b82 */ /* 0x000f640000000a00 */
[----:B------:R-:W1:Y:S01]  /*4dd0*/  SYNCS.PHASECHK.TRANS64.TRYWAIT P5, [UR13+0x190], R12 ;  /* 0x0001900cff0075a7 */ /* 0x000e6200080a110d */
[----:B---3--:R-:W-:Y:S05]  /*4de0*/  @!P1 IMAD.HI.U32 R14, R13, R14, RZ ;  /* 0x0000000e0d0e9227 */ /* 0x008fea00078e00ff */
[----:B--2---:R-:W2:Y:S01]  /*4df0*/  @!P1 LDC R0, c[0x0][0xb20] ;  /* 0x0002c800ff009b82 */ /* 0x004ea20000000800 */
[----:B------:R-:W-:Y:S01]  /*4e00*/  @!P1 SHF.R.U32.HI R14, RZ, R15, R14 ;  /* 0x0000000fff0e9219 */ /* 0x000fe2000001160e */
[----:B-----5:R-:W-:Y:S01]  /*4e10*/  @!P1 IMAD.HI.U32 R11, R8, R11, RZ ;  /* 0x0000000b080b9227 */ /* 0x020fe200078e00ff */
[----:B------:R-:W-:Y:S05]  /*4e20*/  @!P1 ISETP.NE.AND P0, PT, R10, 0x1, PT ;  /* 0x000000010a00980c */ /* 0x000fea0003f05270 */
[----:B------:R-:W3:Y:S01]  /*4e30*/  @!P1 LDC R3, c[0x0][0xb0c] ;  /* 0x0002c300ff039b82 */ /* 0x000ee20000000800 */
[----:B--2---:R-:W-:Y:S02]  /*4e40*/  @!P1 SHF.R.U32.HI R9, RZ, R0, R11 ;  /* 0x00000000ff099219 */ /* 0x004fe4000001160b */
[----:B---3--:R-:W-:Y:S02]  /*4e50*/  @!P1 ISETP.NE.AND P3, PT, R3, 0x1, PT ;  /* 0x000000010300980c */ /* 0x008fe40003f65270 */
[----:B------:R-:W-:Y:S02]  /*4e60*/  @!P1 SEL R9, R8, R9, !P0 ;  /* 0x0000000908099207 */ /* 0x000fe40004000000 */
[----:B------:R-:W-:Y:S02]  /*4e70*/  ELECT P0, URZ, PT ;  /* 0x0000000000ff782f */ /* 0x000fe40003800000 */
[----:B------:R-:W-:Y:S05]  /*4e80*/  @!P1 SEL R14, R13, R14, !P3 ;  /* 0x0000000e0d0e9207 */ /* 0x000fea0005800000 */
[----:B------:R-:W-:Y:S02]  /*4e90*/  @!P1 IMAD.IADD R0, R9, 0x1, -R14 ;  /* 0x0000000109009824 */ /* 0x000fe400078e0a0e */
[----:B------:R-:W-:Y:S02]  /*4ea0*/  @!P1 IMAD.IADD R9, R14, 0x1, -R9 ;  /* 0x000000010e099824 */ /* 0x000fe400078e0a09 */
[----:B------:R-:W-:Y:S02]  /*4eb0*/  @!P1 IMAD R13, R0, R3, R13 ;  /* 0x00000003000d9224 */ /* 0x000fe400078e020d */
[----:B------:R-:W-:Y:S01]  /*4ec0*/  @!P1 IMAD R8, R9, R10, R8 ;  /* 0x0000000a09089224 */ /* 0x000fe200078e0208 */
[----:B-1----:R-:W-:Y:S06]  /*4ed0*/  @!P5 BRA `(.L_x_95) ;  /* 0x000000540084d947 */ /* 0x002fec0003800000 */
.L_x_203:
[----:B------:R-:W-:Y:S01]  /*4ee0*/  UIADD3 UR65, UPT, UPT, UR13, 0x180, URZ ;  /* 0x000001800d417890 */ /* 0x000fe2000fffe0ff */
[----:B------:R-:W-:Y:S01]  /*4ef0*/  PLOP3.LUT P0, PT, P2, P0, PT, 0xf2, 0x2f ;  /* 0x00000000002f781c */ /* 0x000fe20001701e72 */
[----:B------:R-:W-:Y:S01]  /*4f00*/  UMOV UR22, 0x0 ;  /* 0x0000000000167882 */ /* 0x000fe20000000000 */
[----:B------:R-:W-:Y:S01]  /*4f10*/  UMOV UR23, 0x10000000 ;  /* 0x1000000000177882 */ /* 0x000fe20000000000 */
[----:B------:R-:W-:Y:S01]  /*4f20*/  UMOV UR76, UR36 ;  /* 0x00000024004c7c82 */ /* 0x000fe20008000000 */
        /* <DEDUP_REMOVED lines=9> */
[----:B-1----:R-:W-:Y:S01]  /*4fc0*/  @!P0 IADD3 R3, P2, PT, R30, 0x580, RZ ;  /* 0x000005801e038810 */ /* 0x002fe20007f5e0ff */
[----:B------:R-:W-:Y:S01]  /*4fd0*/  @!P0 IMAD R219, R219, 0xb0, RZ ;  /* 0x000000b0dbdb8824 */ /* 0x000fe200078e02ff */
[----:B------:R-:W-:Y:S01]  /*4fe0*/  VOTEU.ALL UP1, P0 ;  /* 0x0000000000ff7886 */ /* 0x000fe20000020000 */
[----:B------:R-:W-:Y:S01]  /*4ff0*/  @!P0 IMAD.SHL.U32 R229, R229, 0x40, RZ ;  /* 0x00000040e5e58824 */ /* 0x000fe200078e00ff */
[----:B------:R-:W-:Y:S01]  /*5000*/  @!P0 R2UR UR9, R3 ;  /* 0x00000000030982ca */ /* 0x000fe200000e0000 */
[----:B------:R-:W-:Y:S01]  /*5010*/  @!P0 IMAD.X R0, RZ, RZ, R31, P2 ;  /* 0x000000ffff008224 */ /* 0x000fe200010e061f */
[----:B------:R-:W-:Y:S01]  /*5020*/  @!P0 R2UR UR10, R219 ;  /* 0x00000000db0a82ca */ /* 0x000fe200000e0000 */
[----:B------:R-:W-:Y:S01]  /*5030*/  VOTEU.ALL UP4, P0 ;  /* 0x0000000000ff7886 */ /* 0x000fe20000080000 */
[----:B------:R-:W-:Y:S01]  /*5040*/  @!P0 R2UR UR5, R229 ;  /* 0x00000000e50582ca */ /* 0x000fe200000e0000 */
[----:B------:R-:W-:Y:S01]  /*5050*/  VOTEU.ALL UP3, P0 ;  /* 0x0000000000ff7886 */ /* 0x000fe20000060000 */
[----:B------:R-:W-:Y:S01]  /*5060*/  @!P0 R2UR UR8, R0 ;  /* 0x00000000000882ca */ /* 0x000fe200000e0000 */
[----:B------:R-:W-:Y:S01]  /*5070*/  IMAD.U32 R0, RZ, RZ, UR36 ;  /* 0x00000024ff007e24 */ /* 0x000fe2000f8e00ff */
[----:B------:R-:W-:Y:S01]  /*5080*/  MOV.SPILL R10, UR68 ;  /* 0x00000044000a7c02 */ /* 0x000fe20009000f00 */
[----:B------:R-:W-:Y:S01]  /*5090*/  VOTEU.ALL UP2, P0 ;  /* 0x0000000000ff7886 */ /* 0x000fe20000040000 */
[----:B------:R-:W-:Y:S02]  /*50a0*/  IMAD.IADD R219, R8, 0x1, R218 ;  /* 0x0000000108db7824 */ /* 0x000fe400078e02da */
[----:B------:R-:W-:Y:S01]  /*50b0*/  R2UR UR68, R0 ;  /* 0x00000000004472ca */ /* 0x000fe200000e0000 */
[----:B------:R-:W-:Y:S01]  /*50c0*/  IMAD.U32 R14, RZ, RZ, UR9 ;  /* 0x00000009ff0e7e24 */ /* 0x000fe2000f8e00ff */
[----:B------:R-:W-:Y:S01]  /*50d0*/  MOV.SPILL R0, UR60 ;  /* 0x0000003c00007c02 */ /* 0x000fe20009000f00 */
[----:B------:R-:W-:Y:S01]  /*50e0*/  IMAD.U32 R3, RZ, RZ, UR10 ;  /* 0x0000000aff037e24 */ /* 0x000fe2000f8e00ff */
[----:B------:R-:W-:Y:S01]  /*50f0*/  UMOV UR9, UR65 ;  /* 0x0000004100097c82 */ /* 0x000fe20008000000 */
[----:B------:R-:W-:Y:S01]  /*5100*/  IMAD.U32 R9, RZ, RZ, UR5 ;  /* 0x00000005ff097e24 */ /* 0x000fe2000f8e00ff */
[----:B------:R-:W-:Y:S01]  /*5110*/  UMOV UR5, UR36 ;  /* 0x0000002400057c82 */ /* 0x000fe20008000000 */
[----:B------:R-:W-:Y:S01]  /*5120*/  IMAD.U32 R15, RZ, RZ, UR8 ;  /* 0x00000008ff0f7e24 */ /* 0x000fe2000f8e00ff */
[----:B------:R-:W-:Y:S01]  /*5130*/  R2UR UR66, R3 ;  /* 0x00000000034272ca */ /* 0x000fe200000e0000 */
[----:B------:R-:W-:Y:S01]  /*5140*/  UMOV UR60, UR5 ;  /* 0x00000005003c7c82 */ /* 0x000fe20008000000 */
[----:B------:R-:W-:Y:S01]  /*5150*/  R2UR UR67, R9 ;  /* 0x00000000094372ca */ /* 0x000fe200000e0000 */
[----:B------:R-:W-:Y:S01]  /*5160*/  @!UP4 UIMAD UR5, UR6, 0x5800, UR4 ;  /* 0x000058000605c8a4 */ /* 0x000fe2000f8e0204 */
[----:B------:R-:W-:Y:S01]  /*5170*/  @!P0 R2UR UR30, R14 ;  /* 0x000000000e1e82ca */ /* 0x000fe200000e0000 */
[----:B------:R-:W-:Y:S01]  /*5180*/  UMOV UR49, UR9 ;  /* 0x0000000900317c82 */ /* 0x000fe20008000000 */
[----:B------:R-:W-:Y:S01]  /*5190*/  @!P0 R2UR UR31, R15 ;  /* 0x000000000f1f82ca */ /* 0x000fe200000e0000 */
[----:B------:R-:W-:Y:S01]  /*51a0*/  @!UP4 UIADD3 UR64, UPT, UPT, UR5, 0x300, URZ ;  /* 0x000003000540c890 */ /* 0x000fe2000fffe0ff */
[----:B------:R-:W-:Y:S01]  /*51b0*/  IMAD.IADD R229, R13, 0x1, R228 ;  /* 0x000000010de57824 */ /* 0x000fe200078e02e4 */
[----:B------:R-:W-:Y:S02]  /*51c0*/  @!UP4 UIADD3 UR56, UPT, UPT, UR5, 0xb00, URZ ;  /* 0x00000b000538c890 */ /* 0x000fe4000fffe0ff */
[----:B------:R-:W-:Y:S02]  /*51d0*/  @!UP4 UIADD3 UR72, UPT, UPT, UR5, 0x1300, URZ ;  /* 0x000013000548c890 */ /* 0x000fe4000fffe0ff */
[----:B------:R-:W-:Y:S02]  /*51e0*/  @!UP4 UIADD3 UR58, UPT, UPT, UR66, 0x10, URZ ;  /* 0x00000010423ac890 */ /* 0x000fe4000fffe0ff */
[----:B------:R-:W-:Y:S01]  /*51f0*/  UMOV UR11, UR67 ;  /* 0x00000043000b7c82 */ /* 0x000fe20008000000 */
[----:B------:R-:W-:Y:S01]  /*5200*/  @!UP4 UIADD3 UR48, UPT, UPT, UR5, 0x2b00, URZ ;  /* 0x00002b000530c890 */ /* 0x000fe2000fffe0ff */
[----:B------:R-:W-:Y:S02]  /*5210*/  UMOV UR59, UR11 ;  /* 0x0000000b003b7c82 */ /* 0x000fe40008000000 */
[----:B------:R1:W-:Y:S01]  /*5220*/  @!UP1 UTMALDG.3D [UR64], [UR30], desc[UR22] ;  /* 0x000016401e0095b4 */ /* 0x0003e20008011000 */
[----:B------:R-:W-:Y:S01]  /*5230*/  UMOV UR75, UR11 ;  /* 0x0000000b004b7c82 */ /* 0x000fe20008000000 */
[----:B------:R-:W-:Y:S01]  /*5240*/  VOTEU.ALL UP1, P0 ;  /* 0x0000000000ff7886 */ /* 0x000fe20000020000 */
[----:B------:R-:W-:Y:S01]  /*5250*/  UMOV UR51, UR11 ;  /* 0x0000000b00337c82 */ /* 0x000fe20008000000 */
[----:B------:R-:W-:Y:S01]  /*5260*/  @!UP4 UIADD3 UR40, UPT, UPT, UR5, 0x3300, URZ ;  /* 0x000033000528c890 */ /* 0x000fe2000fffe0ff */
[----:B------:R-:W-:Y:S01]  /*5270*/  UMOV UR41, UR9 ;  /* 0x0000000900297c82 */ /* 0x000fe20008000000 */
[----:B------:R-:W-:Y:S01]  /*5280*/  UMOV UR43, UR11 ;  /* 0x0000000b002b7c82 */ /* 0x000fe20008000000 */
[----:B------:R2:W-:Y:S01]  /*5290*/  @!UP3 UTMALDG.3D [UR56], [UR30], desc[UR22] ;  /* 0x000016381e00b5b4 */ /* 0x0005e20008011000 */
[----:B------:R-:W-:Y:S01]  /*52a0*/  UMOV UR8, UR66 ;  /* 0x0000004200087c82 */ /* 0x000fe20008000000 */
[----:B------:R-:W-:Y:S01]  /*52b0*/  VOTEU.ALL UP3, P0 ;  /* 0x0000000000ff7886 */ /* 0x000fe20000060000 */
[----:B------:R-:W-:Y:S02]  /*52c0*/  @!UP4 UIADD3 UR74, UPT, UPT, UR8, 0x20, URZ ;  /* 0x00000020084ac890 */ /* 0x000fe4000fffe0ff */
[----:B------:R-:W-:Y:S02]  /*52d0*/  @!UP4 UIADD3 UR50, UPT, UPT, UR8, 0x50, URZ ;  /* 0x000000500832c890 */ /* 0x000fe4000fffe0ff */
[----:B------:R-:W-:Y:S02]  /*52e0*/  @!UP4 UIADD3 UR42, UPT, UPT, UR8, 0x60, URZ ;  /* 0x00000060082ac890 */ /* 0x000fe4000fffe0ff */
[----:B------:R-:W-:Y:S02]  /*52f0*/  @!UP4 UIADD3 UR34, UPT, UPT, UR8, 0x70, URZ ;  /* 0x000000700822c890 */ /* 0x000fe4000fffe0ff */
[----:B------:R-:W-:Y:S01]  /*5300*/  @!UP4 UIADD3 UR32, UPT, UPT, UR5, 0x3b00, URZ ;  /* 0x00003b000520c890 */ /* 0x000fe2000fffe0ff */
[----:B------:R-:W-:Y:S01]  /*5310*/  @!UP2 UTMALDG.3D [UR72], [UR30], desc[UR22] ;  /* 0x000016481e00a5b4 */ /* 0x000fe20008011000 */
[----:B------:R-:W-:Y:S01]  /*5320*/  VOTEU.ALL UP2, P0 ;  /* 0x0000000000ff7886 */ /* 0x000fe20000040000 */
[----:B------:R-:W-:Y:S01]  /*5330*/  UMOV UR33, UR9 ;  /* 0x0000000900217c82 */ /* 0x000fe20008000000 */
[----:B------:R-:W-:Y:S01]  /*5340*/  UMOV UR35, UR11 ;  /* 0x0000000b00237c82 */ /* 0x000fe20008000000 */
[----:B------:R-:W-:Y:S02]  /*5350*/  @!UP4 UIADD3 UR26, UPT, UPT, UR8, 0x80, URZ ;  /* 0x00000080081ac890 */ /* 0x000fe4000fffe0ff */
[----:B------:R-:W-:Y:S01]  /*5360*/  @!UP4 UIADD3 UR24, UPT, UPT, UR5, 0x4300, URZ ;  /* 0x000043000518c890 */ /* 0x000fe2000fffe0ff */
[----:B------:R-:W-:Y:S01]  /*5370*/  UMOV UR25, UR9 ;  /* 0x0000000900197c82 */ /* 0x000fe20008000000 */
[----:B------:R-:W-:Y:S01]  /*5380*/  UMOV UR27, UR11 ;  /* 0x0000000b001b7c82 */ /* 0x000fe20008000000 */
[----:B------:R-:W-:Y:S02]  /*5390*/  @!UP4 UIADD3 UR18, UPT, UPT, UR8, 0x90, URZ ;  /* 0x000000900812c890 */ /* 0x000fe4000fffe0ff */
[----:B------:R-:W-:Y:S02]  /*53a0*/  @!UP4 UIADD3 UR16, UPT, UPT, UR5, 0x4b00, URZ ;  /* 0x00004b000510c890 */ /* 0x000fe4000fffe0ff */
[----:B------:R-:W-:Y:S01]  /*53b0*/  @!UP4 UIADD3 UR10, UPT, UPT, UR8, 0xa0, URZ ;  /* 0x000000a0080ac890 */ /* 0x000fe2000fffe0ff */
[----:B------:R-:W-:Y:S01]  /*53c0*/  UMOV UR17, UR9 ;  /* 0x0000000900117c82 */ /* 0x000fe20008000000 */
[----:B------:R-:W-:Y:S01]  /*53d0*/  UMOV UR19, UR11 ;  /* 0x0000000b00137c82 */ /* 0x000fe20008000000 */
[----:B------:R-:W-:Y:S01]  /*53e0*/  UPRMT UR21, UR37, 0x654, UR9 ;  /* 0x0000065425157896 */ /* 0x000fe20008000009 */
[----:B-1----:R-:W-:Y:S01]  /*53f0*/  R2UR.FILL UR68, R10 ;  /* 0x000000000a4472ca */ /* 0x002fe200004e0000 */
[----:B------:R-:W-:Y:S02]  /*5400*/  @!UP4 UIADD3 UR66, UPT, UPT, UR8, 0x30, URZ ;  /* 0x000000300842c890 */ /* 0x000fe4000fffe0ff */
[----:B------:R-:W-:Y:S01]  /*5410*/  @!UP4 UIADD3 UR64, UPT, UPT, UR5, 0x1b00, URZ ;  /* 0x00001b000540c890 */ /* 0x000fe2000fffe0ff */
[----:B------:R-:W-:Y:S01]  /*5420*/  UMOV UR65, UR9 ;  /* 0x0000000900417c82 */ /* 0x000fe20008000000 */
[----:B------:R-:W-:Y:S01]  /*5430*/  UMOV UR67, UR11 ;  /* 0x0000000b00437c82 */ /* 0x000fe20008000000 */
[----:B--2---:R-:W-:Y:S01]  /*5440*/  R2UR.FILL UR60, R0 ;  /* 0x00000000003c72ca */ /* 0x004fe200004e0000 */
[----:B------:R-:W-:Y:S02]  /*5450*/  @!UP4 UIADD3 UR58, UPT, UPT, UR8, 0x40, URZ ;  /* 0x00000040083ac890 */ /* 0x000fe4000fffe0ff */
[----:B------:R-:W-:Y:S04]  /*5460*/  @!UP4 UIADD3 UR56, UPT, UPT, UR5, 0x2300, URZ ;  /* 0x000023000538c890 */ /* 0x000fe8000fffe0ff */
[----:B------:R-:W-:Y:S01]  /*5470*/  @!UP1 UTMALDG.3D [UR64], [UR30], desc[UR22] ;  /* 0x000016401e0095b4 */ /* 0x000fe20008011000 */
[----:B------:R-:W-:Y:S01]  /*5480*/  UMOV UR57, UR9 ;  /* 0x0000000900397c82 */ /* 0x000fe20008000000 */
[----:B------:R-:W-:Y:S01]  /*5490*/  VOTEU.ALL UP1, P0 ;  /* 0x0000000000ff7886 */ /* 0x000fe20000020000 */
[----:B------:R-:W-:Y:S03]  /*54a0*/  @!UP4 UIADD3 UR8, UPT, UPT, UR5, 0x5300, URZ ;  /* 0x000053000508c890 */ /* 0x000fe6000fffe0ff */
[----:B------:R-:W-:Y:S01]  /*54b0*/  @!UP3 UTMALDG.3D [UR56], [UR30], desc[UR22] ;  /* 0x000016381e00b5b4 */ /* 0x000fe20008011000 */
[----:B------:R-:W-:Y:S01]  /*54c0*/  VOTEU.ALL UP3, P0 ;  /* 0x0000000000ff7886 */ /* 0x000fe20000060000 */
[----:B------:R-:W-:Y:S01]  /*54d0*/  @!UP2 UTMALDG.3D [UR48], [UR30], desc[UR22] ;  /* 0x000016301e00a5b4 */ /* 0x000fe20008011000 */
[----:B------:R-:W-:Y:S01]  /*54e0*/  VOTEU.ALL UP2, P0 ;  /* 0x0000000000ff7886 */ /* 0x000fe20000040000 */
[----:B------:R-:W-:Y:S01]  /*54f0*/  @!UP1 UTMALDG.3D [UR40], [UR30], desc[UR22] ;  /* 0x000016281e0095b4 */ /* 0x000fe20008011000 */
[----:B------:R-:W-:Y:S01]  /*5500*/  VOTEU.ALL UP1, P0 ;  /* 0x0000000000ff7886 */ /* 0x000fe20000020000 */
[----:B------:R1:W-:Y:S02]  /*5510*/  @!UP3 UTMALDG.3D [UR32], [UR30], desc[UR22] ;  /* 0x000016201e00b5b4 */ /* 0x0003e40008011000 */
[----:B------:R2:W-:Y:S01]  /*5520*/  @!UP2 UTMALDG.3D [UR24], [UR30], desc[UR22] ;  /* 0x000016181e00a5b4 */ /* 0x0005e20008011000 */
[----:B------:R-:W-:Y:S01]  /*5530*/  VOTEU.ALL UP2, P0 ;  /* 0x0000000000ff7886 */ /* 0x000fe20000040000 */
[----:B------:R2:W-:Y:S04]  /*5540*/  @!UP1 UTMALDG.3D [UR16], [UR30], desc[UR22] ;  /* 0x000016101e0095b4 */ /* 0x0005e80008011000 */
[----:B------:R2:W-:Y:S01]  /*5550*/  @!UP2 UTMALDG.3D [UR8], [UR30], desc[UR22] ;  /* 0x000016081e00a5b4 */ /* 0x0005e20008011000 */
[----:B------:R2:W-:Y:S01]  /*5560*/  @!P0 SYNCS.ARRIVE.TRANS64.RED.A0TR RZ, [UR13+0x180], R25 ;  /* 0x00018019ffff89a7 */ /* 0x0005e2000830040d */
[C---:B------:R-:W-:Y:S04]  /*5570*/  ISETP.NE.AND P0, PT, R28.reuse, 0x2, PT ;  /* 0x000000021c00780c */ /* 0x040fe80003f05270 */
[----:B------:R-:W-:Y:S02]  /*5580*/  SEL R0, RZ, 0x1, P0 ;  /* 0x00000001ff007807 */ /* 0x000fe40000000000 */
[----:B------:R-:W-:Y:S02]  /*5590*/  SEL R28, R28, RZ, P0 ;  /* 0x000000ff1c1c7207 */ /* 0x000fe40000000000 */
[----:B------:R-:W-:Y:S02]  /*55a0*/  LOP3.LUT R27, R27, R0, RZ, 0x3c, !PT ;  /* 0x000000001b1b7212 */ /* 0x000fe400078e3cff */
[----:B-1----:R-:W-:Y:S01]  /*55b0*/  @P4 R2UR UR36, R26 ;  /* 0x000000001a2442ca */ /* 0x002fe200000e0000 */
[----:B------:R-:W-:Y:S01]  /*55c0*/  SYNCS.ARRIVE.TRANS64.RED.A1T0 RZ, [UR21], RZ ;  /* 0x000000ffffff79a7 */ /* 0x000fe20008100415 */
[----:B------:R-:W-:Y:S04]  /*55d0*/  UIADD3 UR21, UPT, UPT, UR6, 0x1, URZ ;  /* 0x0000000106157890 */ /* 0x000fe8000fffe0ff */
[----:B------:R-:W-:Y:S04]  /*55e0*/  UISETP.NE.AND UP1, UPT, UR21, 0x2, UPT ;  /* 0x000000021500788c */ /* 0x000fe8000bf25270 */
[----:B------:R-:W-:Y:S02]  /*55f0*/  USEL UR13, URZ, 0x1, UP1 ;  /* 0x00000001ff0d7887 */ /* 0x000fe40008800000 */
[----:B------:R-:W-:Y:S02]  /*5600*/  USEL UR6, UR21, URZ, UP1 ;  /* 0x000000ff15067287 */ /* 0x000fe40008800000 */
[----:B------:R-:W-:Y:S02]  /*5610*/  UPLOP3.LUT UP1, UPT, UPT, UPT, UPT, 0x80, 0x8 ;  /* 0x000000000008789c */ /* 0x000fe40003f2f070 */
[----:B------:R-:W-:Y:S01]  /*5620*/  LOP3.LUT R29, R29, UR13, RZ, 0x3c, !PT ;  /* 0x0000000d1d1d7c12 */ /* 0x000fe2000f8e3cff */
[----:B--2---:R-:W-:Y:S08]  /*5630*/  @P4 BRA `(.L_x_96) ;  /* 0xfffffff000604947 */ /* 0x004ff0000383ffff */
[----:B------:R-:W-:Y:S01]  /*5640*/  UIADD3 UR5, UPT, UPT, UR4, 0x190, URZ ;  /* 0x0000019004057890 */ /* 0x000fe2000fffe0ff */
[----:B------:R-:W-:-:S03]  /*5650*/  SHF.L.U32 R3, R29, 0x1f, RZ ;  /* 0x0000001f1d037819 */ /* 0x000fc600000006ff */
[----:B------:R-:W-:-:S09]  /*5660*/  ULEA UR4, UR6, UR5, 0x3 ;  /* 0x0000000506047291 */ /* 0x000fd2000f8e18ff */
[----:B------:R-:W1:Y:S02]  /*5670*/  SYNCS.PHASECHK.TRANS64.TRYWAIT P0, [UR4], R3 ;  /* 0x00000003ff0075a7 */ /* 0x000e640008001104 */
[----:B-1----:R-:W-:Y:S05]  /*5680*/  @!P0 BRA `(.L_x_97) ;  /* 0x0000004c00b08947 */ /* 0x002fea0003800000 */
.L_x_205:
[----:B------:R-:W-:-:S04]  /*5690*/  UIADD3 UR6, UPT, UPT, UR6, 0x1, URZ ;  /* 0x0000000106067890 */ /* 0x000fc8000fffe0ff */
[----:B------:R-:W-:-:S04]  /*56a0*/  UISETP.NE.AND UP0, UPT, UR6, 0x2, UPT ;  /* 0x000000020600788c */ /* 0x000fc8000bf05270 */
[----:B------:R-:W-:Y:S02]  /*56b0*/  USEL UR4, URZ, 0x1, UP0 ;  /* 0x00000001ff047887 */ /* 0x000fe40008000000 */
[----:B------:R-:W-:-:S04]  /*56c0*/  USEL UR6, UR6, URZ, UP0 ;  /* 0x000000ff06067287 */ /* 0x000fc80008000000 */
[----:B------:R-:W-:Y:S01]  /*56d0*/  ULEA UR6, UR6, UR5, 0x3 ;  /* 0x0000000506067291 */ /* 0x000fe2000f8e18ff */
[----:B-1----:R-:W-:-:S04]  /*56e0*/  LOP3.LUT R3, R29, UR4, RZ, 0x3c, !PT ;  /* 0x000000041d037c12 */ /* 0x002fc8000f8e3cff */
[----:B------:R-:W-:Y:S01]  /*56f0*/  SHF.L.U32 R3, R3, 0x1f, RZ ;  /* 0x0000001f03037819 */ /* 0x000fe200000006ff */
[----:B------:R-:W-:-:S07]  /*5700*/  IMAD.U32 R0, RZ, RZ, UR6 ;  /* 0x00000006ff007e24 */ /* 0x000fce000f8e00ff */
.L_x_98:
[----:B-1----:R1:W2:Y:S02]  /*5710*/  SYNCS.PHASECHK.TRANS64.TRYWAIT P0, [R0+URZ], R3 ;  /* 0x00000003000075a7 */ /* 0x0022a400080011ff */
[----:B--2---:R-:W-:Y:S05]  /*5720*/  @!P0 NANOSLEEP.SYNCS 0x989680 ;  /* 0x009896800000895d */ /* 0x004fea0003900000 */
[----:B------:R-:W2:Y:S02]  /*5730*/  @!P0 SYNCS.PHASECHK.TRANS64 P0, [R0+URZ], R3 ;  /* 0x00000003000085a7 */ /* 0x000ea400080010ff */
[----:B--2---:R-:W-:Y:S05]  /*5740*/  @P0 EXIT ;  /* 0x000000000000094d */ /* 0x004fea0003800000 */
[----:B------:R-:W-:Y:S05]  /*5750*/  BRA `(.L_x_98) ;  /* 0xfffffffc00ec7947 */ /* 0x000fea000383ffff */
.L_x_88:
[----:B------:R-:W-:-:S06]  /*5760*/  UISETP.GE.AND UP1, UPT, UR8, 0x4, UPT ;  /* 0x000000040800788c */ /* 0x000fcc000bf26270 */
[----:B------:R-:W-:-:S13]  /*5770*/  PLOP3.LUT P0, PT, PT, PT, UP1, 0x80, 0x8 ;  /* 0x000000000008781c */ /* 0x000fda0003f0f018 */
[----:B------:R-:W-:Y:S05]  /*5780*/  @!P0 EXIT ;  /* 0x000000000000894d */ /* 0x000fea0003800000 */
[----:B------:R-:W-:Y:S01]  /*5790*/  BAR.SYNC.DEFER_BLOCKING 0x6, 0xa0 ;  /* 0x0182800000007b1d */ /* 0x000fe20000010000 */
[C---:B------:R-:W-:Y:S01]  /*57a0*/  IMAD.SHL.U32 R5, R241.reuse, 0x10, RZ ;  /* 0x00000010f1057824 */ /* 0x040fe200078e00ff */
[----:B------:R-:W-:Y:S01]  /*57b0*/  SHF.R.U32.HI R7, RZ, 0x1, R241 ;  /* 0x00000001ff077819 */ /* 0x000fe200000116f1 */
[C---:B------:R-:W-:Y:S01]  /*57c0*/  IMAD.SHL.U32 R0, R241.reuse, 0x8, RZ ;  /* 0x00000008f1007824 */ /* 0x040fe200078e00ff */
[----:B------:R-:W-:Y:S01]  /*57d0*/  CS2R R238, SRZ ;  /* 0x0000000000ee7805 */ /* 0x000fe2000001ff00 */
[----:B------:R-:W-:Y:S01]  /*57e0*/  IMAD.SHL.U32 R234, R241, 0x2, RZ ;  /* 0x00000002f1ea7824 */ /* 0x000fe200078e00ff */
[----:B------:R-:W-:Y:S02]  /*57f0*/  UMOV UR44, 0x400 ;  /* 0x00000400002c7882 */ /* 0x000fe40000000000 */
[----:B------:R-:W1:Y:S01]  /*5800*/  LDC R233, c[0x0][0x370] ;  /* 0x0000dc00ffe97b82 */ /* 0x000e620000000800 */
[----:B------:R-:W-:Y:S01]  /*5810*/  ULEA UR44, UR37, UR44, 0x18 ;  /* 0x0000002c252c7291 */ /* 0x000fe2000f8ec0ff */
[----:B------:R-:W-:Y:S01]  /*5820*/  LOP3.LUT R2, R5, 0x40, RZ, 0xc0, !PT ;  /* 0x0000004005027812 */ /* 0x000fe200078ec0ff */
[----:B------:R-:W-:Y:S01]  /*5830*/  IMAD.MOV.U32 R240, RZ, RZ, 0x1 ;  /* 0x00000001fff07424 */ /* 0x000fe200078e00ff */
[----:B------:R-:W-:Y:S01]  /*5840*/  LOP3.LUT R0, R0, 0x300, RZ, 0xc0, !PT ;  /* 0x0000030000007812 */ /* 0x000fe200078ec0ff */
[----:B------:R-:W-:Y:S01]  /*5850*/  IMAD.MOV.U32 R112, RZ, RZ, RZ ;  /* 0x000000ffff707224 */ /* 0x000fe200078e00ff */
[----:B------:R-:W-:Y:S01]  /*5860*/  LOP3.LUT R7, R2, 0x8, R7, 0xf8, !PT ;  /* 0x0000000802077812 */ /* 0x000fe200078ef807 */
[----:B------:R-:W-:Y:S01]  /*5870*/  IMAD.U32 R2, R241, 0x10000, RZ ;  /* 0x00010000f1027824 */ /* 0x000fe200078e00ff */
[----:B------:R-:W2:Y:S01]  /*5880*/  LDC R110, c[0x0][0xb0c] ;  /* 0x0002c300ff6e7b82 */ /* 0x000ea20000000800 */
[--C-:B------:R-:W-:Y:S01]  /*5890*/  LOP3.LUT R0, R0, 0x30, R5.reuse, 0xf8, !PT ;  /* 0x0000003000007812 */ /* 0x100fe200078ef805 */
[----:B------:R-:W-:Y:S01]  /*58a0*/  IMAD.MOV.U32 R243, RZ, RZ, RZ ;  /* 0x000000fffff37224 */ /* 0x000fe200078e00ff */
[----:B------:R-:W-:Y:S01]  /*58b0*/  LOP3.LUT R234, R7, 0x8, R234, 0x78, !PT ;  /* 0x0000000807ea7812 */ /* 0x000fe200078e78ea */
[----:B------:R-:W-:Y:S01]  /*58c0*/  IMAD.MOV.U32 R237, RZ, RZ, RZ ;  /* 0x000000ffffed7224 */ /* 0x000fe200078e00ff */
[----:B------:R-:W-:Y:S01]  /*58d0*/  LOP3.LUT R2, R2, 0x600000, RZ, 0xc0, !PT ;  /* 0x0060000002027812 */ /* 0x000fe200078ec0ff */
[----:B------:R-:W4:Y:S01]  /*58e0*/  LDCU.64 UR60, c[0x0][0x348] ;  /* 0x00006900ff3c77ac */ /* 0x000f220008000a00 */
[----:B------:R-:W-:Y:S01]  /*58f0*/  LOP3.LUT R5, R0, 0x80, R5, 0xf8, !PT ;  /* 0x0000008000057812 */ /* 0x000fe200078ef805 */
[----:B------:R-:W1:Y:S01]  /*5900*/  LDC R231, c[0x0][0xb20] ;  /* 0x0002c800ffe77b82 */ /* 0x000e620000000800 */
[----:B------:R-:W3:Y:S01]  /*5910*/  LDS R3, [UR44+0x260] ;  /* 0x0002602cff037984 */ /* 0x000ee20008000800 */
[----:B------:R-:W-:Y:S01]  /*5920*/  LOP3.LUT R241, R241, 0x60, RZ, 0xc0, !PT ;  /* 0x00000060f1f17812 */ /* 0x000fe200078ec0ff */
[----:B------:R-:W1:Y:S01]  /*5930*/  LDCU.64 UR38, c[0x0][0x888] ;  /* 0x00011100ff2677ac */ /* 0x000e620008000a00 */
[----:B------:R-:W-:Y:S01]  /*5940*/  LOP3.LUT R234, R5, R234, RZ, 0xfc, !PT ;  /* 0x000000ea05ea7212 */ /* 0x000fe200078efcff */
[----:B------:R-:W-:-:S03]  /*5950*/  UIADD3 UR57, UPT, UPT, UR44, 0x300, URZ ;  /* 0x000003002c397890 */ /* 0x000fc6000fffe0ff */
[----:B------:R-:W1:Y:S01]  /*5960*/  LDC R109, c[0x0][0xb30] ;  /* 0x0002cc00ff6d7b82 */ /* 0x000e620000000800 */
[----:B------:R-:W-:Y:S01]  /*5970*/  UMOV UR56, URZ ;  /* 0x000000ff00387c82 */ /* 0x000fe20008000000 */
[----:B------:R-:W-:-:S06]  /*5980*/  UMOV UR45, URZ ;  /* 0x000000ff002d7c82 */ /* 0x000fcc0008000000 */
[----:B------:R-:W1:Y:S08]  /*5990*/  LDC.64 R216, c[0x0][0xb10] ;  /* 0x0002c400ffd87b82 */ /* 0x000e700000000a00 */
[----:B------:R-:W1:Y:S08]  /*59a0*/  LDC.64 R106, c[0x0][0xb18] ;  /* 0x0002c600ff6a7b82 */ /* 0x000e700000000a00 */
[----:B------:R-:W1:Y:S08]  /*59b0*/  LDC.64 R212, c[0x0][0x888] ;  /* 0x00022200ffd47b82 */ /* 0x000e700000000a00 */
[----:B------:R-:W1:Y:S01]  /*59c0*/  LDC.64 R104, c[0x0][0xb28] ;  /* 0x0002ca00ff687b82 */ /* 0x000e620000000a00 */
[----:B---3--:R-:W-:-:S07]  /*59d0*/  IMAD.IADD R2, R3, 0x1, R2 ;  /* 0x0000000103027824 */ /* 0x008fce00078e0202 */
[----:B------:R-:W3:Y:S08]  /*59e0*/  LDC.64 R214, c[0x0][0x890] ;  /* 0x00022400ffd67b82 */ /* 0x000ef00000000a00 */
[----:B------:R-:W1:Y:S08]  /*59f0*/  LDC.64 R210, c[0x0][0x8b0] ;  /* 0x00022c00ffd27b82 */ /* 0x000e700000000a00 */
[----:B------:R-:W1:Y:S08]  /*5a00*/  LDC.64 R208, c[0x0][0x8a8] ;  /* 0x00022a00ffd07b82 */ /* 0x000e700000000a00 */
[----:B--2-4-:R-:W1:Y:S02]  /*5a10*/  LDC R232, c[0x0][0x374] ;  /* 0x0000dd00ffe87b82 */ /* 0x014e640000000800 */
.L_x_128:
[C---:B------:R-:W-:Y:S02]  /*5a20*/  LEA R0, R243.reuse, UR44, 0x3 ;  /* 0x0000002cf3007c11 */ /* 0x040fe4000f8e18ff */
[----:B------:R-:W-:Y:S02]  /*5a30*/  SHF.L.U32 R3, R238, 0x1f, RZ ;  /* 0x0000001fee037819 */ /* 0x000fe400000006ff */
[----:B------:R-:W-:Y:S02]  /*5a40*/  LEA R16, R243, UR44, 0x4 ;  /* 0x0000002cf3107c11 */ /* 0x000fe4000f8e20ff */
[----:B--2---:R-:W2:Y:S02]  /*5a50*/  SYNCS.PHASECHK.TRANS64.TRYWAIT P0, [R0+URZ+0x1b0], R3 ;  /* 0x0001b003000075a7 */ /* 0x004ea400080011ff */
[----:B--2---:R-:W-:Y:S05]  /*5a60*/  @!P0 BRA `(.L_x_99) ;  /* 0x0000004800d08947 */ /* 0x004fea0003800000 */
.L_x_206:
[----:B------:R-:W4:Y:S01]  /*5a70*/  LDC.64 R14, c[0x0][0xb10] ;  /* 0x0002c400ff0e7b82 */ /* 0x000f220000000a00 */
[----:B------:R-:W3:Y:S01]  /*5a80*/  LDS.128 R16, [R16+0x240] ;  /* 0x0002400010107984 */ /* 0x000ee20000000c00 */
[----:B-1----:R-:W-:Y:S01]  /*5a90*/  ISETP.NE.AND P1, PT, R109, 0x1, PT ;  /* 0x000000016d00780c */ /* 0x002fe20003f25270 */
[----:B--2---:R-:W-:Y:S01]  /*5aa0*/  VIADD R0, R0, 0x1c0 ;  /* 0x000001c000007836 */ /* 0x004fe20000000000 */
[----:B------:R-:W-:Y:S04]  /*5ab0*/  ISETP.GE.AND P0, PT, R108, 0x1, PT ;  /* 0x000000016c00780c */ /* 0x000fe80003f06270 */
[----:B------:R-:W1:Y:S01]  /*5ac0*/  LDC.64 R12, c[0x0][0xb18] ;  /* 0x0002c600ff0c7b82 */ /* 0x000e620000000a00 */
[----:B------:R-:W-:Y:S01]  /*5ad0*/  PRMT R0, RZ, 0x654, R0 ;  /* 0x00000654ff007816 */ /* 0x000fe20000000000 */
[----:B------:R-:W-:Y:S01]  /*5ae0*/  @!PT LDS RZ, [RZ] ;  /* 0x00000000fffff984 */ /* 0x000fe20000000800 */
[----:B------:R-:W-:Y:S01]  /*5af0*/  @!PT LDS RZ, [RZ] ;  /* 0x00000000fffff984 */ /* 0x000fe20000000800 */
[----:B------:R-:W-:Y:S01]  /*5b00*/  @!PT LDS RZ, [RZ] ;  /* 0x00000000fffff984 */ /* 0x000fe20000000800 */
[----:B------:R-:W-:Y:S01]  /*5b10*/  @!PT LDS RZ, [RZ] ;  /* 0x00000000fffff984 */ /* 0x000fe20000000800 */
[----:B------:R2:W-:Y:S06]  /*5b20*/  MEMBAR.ALL.CTA ;  /* 0x0000000000007992 */ /* 0x0005ec0000008000 */
[----:B--2---:R-:W2:Y:S01]  /*5b30*/  FENCE.VIEW.ASYNC.S ;  /* 0x00000000000073c6 */ /* 0x004ea20000000000 */
[----:B------:R-:W1:Y:S08]  /*5b40*/  @!P1 LDC R11, c[0x0][0xb20] ;  /* 0x0002c800ff0b9b82 */ /* 0x000e700000000800 */
[----:B------:R-:W1:Y:S01]  /*5b50*/  @!P1 LDC R10, c[0x0][0xb0c] ;  /* 0x0002c300ff0a9b82 */ /* 0x000e620000000800 */
[----:B--2---:R2:W-:Y:S01]  /*5b60*/  SYNCS.ARRIVE.TRANS64.RED.A1T0 RZ, [R0+URZ], RZ ;  /* 0x000000ff00ff79a7 */ /* 0x0045e200081004ff */
[----:B---3--:R-:W-:Y:S04]  /*5b70*/  LOP3.LUT P4, RZ, R18, 0x1, RZ, 0xc0, !PT ;  /* 0x0000000112ff7812 */ /* 0x008fe8000788c0ff */
[----:B------:R-:W-:Y:S09]  /*5b80*/  P2R R242, PR, RZ, 0x10 ;  /* 0x00000010fff27803 */ /* 0x000ff20000000000 */
[----:B------:R-:W-:Y:S02]  /*5b90*/  @P4 MOV R113, R16 ;  /* 0x0000001000714202 */ /* 0x000fe40000000f00 */
[----:B------:R-:W-:Y:S01]  /*5ba0*/  @P4 LOP3.LUT R111, R17, 0xffff, RZ, 0xc0, !PT ;  /* 0x0000ffff116f4812 */ /* 0x000fe200078ec0ff */
[----:B--2-4-:R-:W-:Y:S06]  /*5bb0*/  @!P0 BRA `(.L_x_100) ;  /* 0x0000000000a48947 */ /* 0x014fec0003800000 */
[----:B------:R-:W-:Y:S01]  /*5bc0*/  IMAD.HI.U32 R22, R232, R107, RZ ;  /* 0x0000006be8167227 */ /* 0x000fe200078e00ff */
[----:B------:R-:W-:Y:S02]  /*5bd0*/  ISETP.NE.AND P0, PT, R106, 0x1, PT ;  /* 0x000000016a00780c */ /* 0x000fe40003f05270 */
[----:B------:R-:W-:Y:S01]  /*5be0*/  ISETP.NE.AND P2, PT, R108, 0x1, PT ;  /* 0x000000016c00780c */ /* 0x000fe20003f45270 */
[-C--:B------:R-:W-:Y:S01]  /*5bf0*/  IMAD.HI.U32 R20, R233, R216.reuse, RZ ;  /* 0x000000d8e9147227 */ /* 0x080fe200078e00ff */
[----:B------:R-:W-:Y:S02]  /*5c00*/  SHF.R.U32.HI R21, RZ, R231, R22 ;  /* 0x000000e7ff157219 */ /* 0x000fe40000011616 */
[----:B------:R-:W-:Y:S01]  /*5c10*/  ISETP.NE.AND P3, PT, R110, 0x1, PT ;  /* 0x000000016e00780c */ /* 0x000fe20003f65270 */
[----:B------:R-:W-:Y:S01]  /*5c20*/  IMAD.HI.U32 R26, R111, R107, RZ ;  /* 0x0000006b6f1a7227 */ /* 0x000fe200078e00ff */
[----:B------:R-:W-:Y:S02]  /*5c30*/  SHF.R.U32.HI R20, RZ, R217, R20 ;  /* 0x000000d9ff147219 */ /* 0x000fe40000011614 */
[----:B------:R-:W-:Y:S01]  /*5c40*/  SEL R3, R232, R21, !P0 ;  /* 0x00000015e8037207 */ /* 0x000fe20004000000 */
[----:B------:R-:W-:Y:S01]  /*5c50*/  IMAD.HI.U32 R24, R113, R216, RZ ;  /* 0x000000d871187227 */ /* 0x000fe200078e00ff */
[----:B------:R-:W-:Y:S03]  /*5c60*/  SEL R7, R233, R20, !P3 ;  /* 0x00000014e9077207 */ /* 0x000fe60005800000 */
[-C--:B------:R-:W-:Y:S01]  /*5c70*/  IMAD.HI.U32 R20, R3, R104.reuse, RZ ;  /* 0x0000006803147227 */ /* 0x080fe200078e00ff */
[----:B------:R-:W-:Y:S03]  /*5c80*/  SHF.R.U32.HI R24, RZ, R217, R24 ;  /* 0x000000d9ff187219 */ /* 0x000fe60000011618 */
[----:B------:R-:W-:Y:S01]  /*5c90*/  IMAD.HI.U32 R22, R7, R104, RZ ;  /* 0x0000006807167227 */ /* 0x000fe200078e00ff */
[----:B------:R-:W-:Y:S02]  /*5ca0*/  @P2 SHF.R.U32.HI R3, RZ, R105, R20 ;  /* 0x00000069ff032219 */ /* 0x000fe40000011614 */
[----:B------:R-:W-:Y:S02]  /*5cb0*/  SHF.R.U32.HI R20, RZ, R231, R26 ;  /* 0x000000e7ff147219 */ /* 0x000fe4000001161a */
[----:B------:R-:W-:Y:S01]  /*5cc0*/  @P2 SHF.R.U32.HI R7, RZ, R105, R22 ;  /* 0x00000069ff072219 */ /* 0x000fe20000011616 */
[C---:B------:R-:W-:Y:S01]  /*5cd0*/  IMAD R4, R108.reuse, R3, RZ ;  /* 0x000000036c047224 */ /* 0x040fe200078e02ff */
[----:B------:R-:W-:Y:S02]  /*5ce0*/  SEL R5, R111, R20, !P0 ;  /* 0x000000146f057207 */ /* 0x000fe40004000000 */
[----:B------:R-:W-:Y:S01]  /*5cf0*/  SEL R3, R113, R24, !P3 ;  /* 0x0000001871037207 */ /* 0x000fe20005800000 */
[----:B------:R-:W-:Y:S01]  /*5d00*/  IMAD R6, R108, R7, RZ ;  /* 0x000000076c067224 */ /* 0x000fe200078e02ff */
[C---:B------:R-:W-:Y:S01]  /*5d10*/  ISETP.GE.AND P0, PT, R5.reuse, R4, PT ;  /* 0x000000040500720c */ /* 0x040fe20003f06270 */
[----:B------:R-:W-:Y:S03]  /*5d20*/  IMAD.HI.U32 R8, R5, R104, RZ ;  /* 0x0000006805087227 */ /* 0x000fe600078e00ff */
[----:B------:R-:W-:Y:S01]  /*5d30*/  ISETP.GE.OR P0, PT, R3, R6, P0 ;  /* 0x000000060300720c */ /* 0x000fe20000706670 */
[----:B------:R-:W-:Y:S01]  /*5d40*/  IMAD.MOV R6, RZ, RZ, -R3 ;  /* 0x000000ffff067224 */ /* 0x000fe200078e0a03 */
[-C--:B------:R-:W-:Y:S03]  /*5d50*/  SHF.R.U32.HI R8, RZ, R105.reuse, R8 ;  /* 0x00000069ff087219 */ /* 0x080fe60000011608 */
[----:B------:R-:W-:Y:S01]  /*5d60*/  IMAD R113, R110, R6, R113 ;  /* 0x000000066e717224 */ /* 0x000fe200078e0271 */
[----:B------:R-:W-:Y:S05]  /*5d70*/  SEL R9, R5, R8, !P2 ;  /* 0x0000000805097207 */ /* 0x000fea0005000000 */
[----:B------:R-:W-:Y:S02]  /*5d80*/  IMAD.MOV R8, RZ, RZ, -R9 ;  /* 0x000000ffff087224 */ /* 0x000fe400078e0a09 */
[C---:B------:R-:W-:Y:S04]  /*5d90*/  @!P0 IMAD.HI.U32 R4, R3.reuse, R104, RZ ;  /* 0x0000006803048227 */ /* 0x040fe800078e00ff */
[----:B------:R-:W-:Y:S01]  /*5da0*/  IMAD R8, R108, R8, R5 ;  /* 0x000000086c087224 */ /* 0x000fe200078e0205 */
[----:B------:R-:W-:Y:S04]  /*5db0*/  @!P0 SHF.R.U32.HI R4, RZ, R105, R4 ;  /* 0x00000069ff048219 */ /* 0x000fe80000011604 */
[----:B------:R-:W-:Y:S02]  /*5dc0*/  @!P0 SEL R0, R3, R4, !P2 ;  /* 0x0000000403008207 */ /* 0x000fe40005000000 */
[----:B------:R-:W-:Y:S02]  /*5dd0*/  IADD3 R4, PT, PT, -R5, RZ, RZ ;  /* 0x000000ff05047210 */ /* 0x000fe40007ffe1ff */
[----:B------:R-:W-:Y:S01]  /*5de0*/  @!P0 IADD3 R9, PT, PT, R9, -R0, RZ ;  /* 0x8000000009098210 */ /* 0x000fe20007ffe0ff */
[----:B------:R-:W-:Y:S02]  /*5df0*/  @!P0 IMAD R0, R7, R8, R0 ;  /* 0x0000000807008224 */ /* 0x000fe400078e0200 */
[----:B------:R-:W-:Y:S02]  /*5e00*/  IMAD R111, R106, R4, R111 ;  /* 0x000000046a6f7224 */ /* 0x000fe400078e026f */
[----:B------:R-:W-:Y:S02]  /*5e10*/  @!P0 IMAD R5, R9, R108, R3 ;  /* 0x0000006c09058224 */ /* 0x000fe400078e0203 */
[----:B------:R-:W-:Y:S04]  /*5e20*/  @!P0 IMAD.MOV.U32 R3, RZ, RZ, R0 ;  /* 0x000000ffff038224 */ /* 0x000fe800078e0000 */
[----:B------:R-:W-:Y:S02]  /*5e30*/  IMAD R113, R3, R110, R113 ;  /* 0x0000006e03717224 */ /* 0x000fe400078e0271 */
[----:B------:R-:W-:Y:S07]  /*5e40*/  IMAD R111, R5, R106, R111 ;  /* 0x0000006a056f7224 */ /* 0x000fee00078e026f */
.L_x_100:
[----:B-1----:R-:W-:Y:S01]  /*5e50*/  @!P1 IMAD.HI.U32 R4, R111, R13, RZ ;  /* 0x0000000d6f049227 */ /* 0x002fe200078e00ff */
[----:B------:R-:W-:Y:S01]  /*5e60*/  @!P1 ISETP.NE.AND P0, PT, R12, 0x1, PT ;  /* 0x000000010c00980c */ /* 0x000fe20003f05270 */
[----:B------:R-:W-:Y:S01]  /*5e70*/  ULOP3.LUT UP0, URZ, UR57, 0x90, URZ, 0xc0, !UPT ;  /* 0x0000009039ff7892 */ /* 0x000fe2000f80c0ff */
[----:B------:R-:W-:Y:S01]  /*5e80*/  @!P1 ISETP.NE.AND P2, PT, R10, 0x1, PT ;  /* 0x000000010a00980c */ /* 0x000fe20003f45270 */
[----:B------:R-:W-:Y:S01]  /*5e90*/  @!P1 IMAD.HI.U32 R0, R113, R14, RZ ;  /* 0x0000000e71009227 */ /* 0x000fe200078e00ff */
[----:B------:R-:W-:Y:S02]  /*5ea0*/  @!P1 SHF.R.U32.HI R4, RZ, R11, R4 ;  /* 0x0000000bff049219 */ /* 0x000fe40000011604 */
[----:B------:R-:W-:Y:S01]  /*5eb0*/  @P4 SHF.R.U32.HI R236, RZ, 0x10, R17 ;  /* 0x00000010ffec4819 */ /* 0x000fe20000011611 */
[----:B------:R-:W-:Y:S01]  /*5ec0*/  VIADD R243, R243, 0x1 ;  /* 0x00000001f3f37836 */ /* 0x000fe20000000000 */
[----:B------:R-:W-:Y:S02]  /*5ed0*/  @!P1 SHF.R.U32.HI R0, RZ, R15, R0 ;  /* 0x0000000fff009219 */ /* 0x000fe40000011600 */
[----:B------:R-:W-:Y:S02]  /*5ee0*/  @!P1 SEL R3, R111, R4, !P0 ;  /* 0x000000046f039207 */ /* 0x000fe40004000000 */
[----:B------:R-:W-:Y:S05]  /*5ef0*/  @!P1 SEL R4, R113, R0, !P2 ;  /* 0x0000000071049207 */ /* 0x000fea0005000000 */
[----:B------:R-:W-:Y:S02]  /*5f00*/  @!P1 IMAD.IADD R0, R3, 0x1, -R4 ;  /* 0x0000000103009824 */ /* 0x000fe400078e0a04 */
[----:B------:R-:W-:Y:S02]  /*5f10*/  @!P1 IMAD.IADD R3, R4, 0x1, -R3 ;  /* 0x0000000104039824 */ /* 0x000fe400078e0a03 */
[----:B------:R-:W-:Y:S02]  /*5f20*/  @!P1 IMAD R113, R0, R10, R113 ;  /* 0x0000000a00719224 */ /* 0x000fe400078e0271 */
[----:B------:R-:W-:Y:S01]  /*5f30*/  @!P1 IMAD R111, R3, R12, R111 ;  /* 0x0000000c036f9224 */ /* 0x000fe200078e026f */
[----:B------:R-:W-:Y:S06]  /*5f40*/  BRA.U !UP0, `(.L_x_101) ;  /* 0x00000001087c7547 */ /* 0x000fec000b800000 */
[----:B------:R-:W1:Y:S01]  /*5f50*/  LDCU.64 UR8, c[0x4][0x80] ;  /* 0x01001000ff0877ac */ /* 0x000e620008000a00 */
[----:B------:R-:W-:Y:S01]  /*5f60*/  MOV R16, 0x0 ;  /* 0x0000000000107802 */ /* 0x000fe20000000f00 */
[----:B------:R-:W-:Y:S02]  /*5f70*/  HFMA2 R12, -RZ, RZ, 0, 5.9604644775390625e-08 ;  /* 0x00000001ff0c7431 */ /* 0x000fe400000001ff */
[----:B------:R-:W-:Y:S01]  /*5f80*/  IMAD.MOV.U32 R8, RZ, RZ, 0x70 ;  /* 0x00000070ff087424 */ /* 0x000fe200078e00ff */
[----:B------:R2:W3:Y:S01]  /*5f90*/  LDC.64 R14, c[0x4][R16] ;  /* 0x01000000100e7b82 */ /* 0x0004e20000000a00 */
[----:B------:R-:W4:Y:S01]  /*5fa0*/  LDCU.64 UR6, c[0x4][0x88] ;  /* 0x01001100ff0677ac */ /* 0x000f220008000a00 */
[----:B------:R-:W-:Y:S01]  /*5fb0*/  IMAD.MOV.U32 R13, RZ, RZ, RZ ;  /* 0x000000ffff0d7224 */ /* 0x000fe200078e00ff */
[----:B------:R-:W2:Y:S01]  /*5fc0*/  LDCU.64 UR4, c[0x4][0x8] ;  /* 0x01000100ff0477ac */ /* 0x000ea20008000a00 */
[----:B-1----:R-:W-:Y:S01]  /*5fd0*/  MOV R5, UR9 ;  /* 0x0000000900057c02 */ /* 0x002fe20008000f00 */
[----:B------:R-:W-:Y:S01]  /*5fe0*/  IMAD.U32 R4, RZ, RZ, UR8 ;  /* 0x00000008ff047e24 */ /* 0x000fe2000f8e00ff */
[----:B----4-:R-:W-:Y:S01]  /*5ff0*/  MOV R7, UR7 ;  /* 0x0000000700077c02 */ /* 0x010fe20008000f00 */
[----:B------:R-:W-:Y:S01]  /*6000*/  IMAD.U32 R6, RZ, RZ, UR6 ;  /* 0x00000006ff067e24 */ /* 0x000fe2000f8e00ff */
[----:B--2---:R-:W-:Y:S01]  /*6010*/  MOV R11, UR5 ;  /* 0x00000005000b7c02 */ /* 0x004fe20008000f00 */
[----:B------:R-:W-:Y:S02]  /*6020*/  IMAD.U32 R10, RZ, RZ, UR4 ;  /* 0x00000004ff0a7e24 */ /* 0x000fe4000f8e00ff */
[----:B------:R-:W-:Y:S07]  /*6030*/  LEPC R20, `(.L_x_102) ;  /* 0x000000001014794e */ /* 0x000fee0000000000 */
[----:B---3-5:R-:W-:Y:S05]  /*6040*/  CALL.ABS.NOINC R14 ;  /* 0x000000000e007343 */ /* 0x028fea0003c00000 */
.L_x_102:
[----:B------:R-:W1:Y:S01]  /*6050*/  LDCU.64 UR8, c[0x4][0x80] ;  /* 0x01001000ff0877ac */ /* 0x000e620008000a00 */
[----:B------:R-:W2:Y:S01]  /*6060*/  LDC.64 R16, c[0x4][R16] ;  /* 0x0100000010107b82 */ /* 0x000ea20000000a00 */
[----:B------:R-:W-:Y:S02]  /*6070*/  HFMA2 R12, -RZ, RZ, 0, 5.9604644775390625e-08 ;  /* 0x00000001ff0c7431 */ /* 0x000fe400000001ff */
[----:B------:R-:W-:Y:S02]  /*6080*/  IMAD.MOV.U32 R8, RZ, RZ, 0x70 ;  /* 0x00000070ff087424 */ /* 0x000fe400078e00ff */
[----:B------:R-:W-:Y:S01]  /*6090*/  IMAD.MOV.U32 R13, RZ, RZ, RZ ;  /* 0x000000ffff0d7224 */ /* 0x000fe200078e00ff */
[----:B------:R-:W3:Y:S01]  /*60a0*/  LDCU.64 UR6, c[0x4][0x88] ;  /* 0x01001100ff0677ac */ /* 0x000ee20008000a00 */
[----:B------:R-:W4:Y:S01]  /*60b0*/  LDCU.64 UR4, c[0x4][0x8] ;  /* 0x01000100ff0477ac */ /* 0x000f220008000a00 */
[----:B-1----:R-:W-:Y:S02]  /*60c0*/  MOV R4, UR8 ;  /* 0x0000000800047c02 */ /* 0x002fe40008000f00 */
[----:B------:R-:W-:Y:S02]  /*60d0*/  MOV R5, UR9 ;  /* 0x0000000900057c02 */ /* 0x000fe40008000f00 */
[----:B---3--:R-:W-:Y:S01]  /*60e0*/  MOV R7, UR7 ;  /* 0x0000000700077c02 */ /* 0x008fe20008000f00 */
[----:B------:R-:W-:Y:S01]  /*60f0*/  IMAD.U32 R6, RZ, RZ, UR6 ;  /* 0x00000006ff067e24 */ /* 0x000fe2000f8e00ff */
[----:B----4-:R-:W-:Y:S01]  /*6100*/  MOV R11, UR5 ;  /* 0x00000005000b7c02 */ /* 0x010fe20008000f00 */
[----:B------:R-:W-:Y:S02]  /*6110*/  IMAD.U32 R10, RZ, RZ, UR4 ;  /* 0x00000004ff0a7e24 */ /* 0x000fe4000f8e00ff */
[----:B------:R-:W-:Y:S07]  /*6120*/  LEPC R20, `(.L_x_101) ;  /* 0x000000001014794e */ /* 0x000fee0000000000 */
[----:B--2---:R-:W-:Y:S05]  /*6130*/  CALL.ABS.NOINC R16 ;  /* 0x0000000010007343 */ /* 0x004fea0003c00000 */
.L_x_101:
[----:B------:R-:W-:Y:S01]  /*6140*/  ISETP.NE.U32.AND P2, PT, R214, RZ, PT ;  /* 0x000000ffd600720c */ /* 0x000fe20003f45070 */
[----:B------:R-:W-:Y:S01]  /*6150*/  UISETP.NE.AND UP1, UPT, UR58, URZ, UPT ;  /* 0x000000ff3a00728c */ /* 0x000fe2000bf25270 */
[----:B------:R-:W-:Y:S02]  /*6160*/  ISETP.NE.U32.AND P4, PT, R210, RZ, PT ;  /* 0x000000ffd200720c */ /* 0x000fe40003f85070 */
[----:B------:R-:W-:Y:S02]  /*6170*/  ISETP.NE.AND.EX P2, PT, R215, RZ, PT, P2 ;  /* 0x000000ffd700720c */ /* 0x000fe40003f45320 */
[----:B------:R-:W-:Y:S02]  /*6180*/  PLOP3.LUT P1, PT, PT, PT, PT, 0x8, 0x80 ;  /* 0x000000000080781c */ /* 0x000fe40003f2e170 */
[----:B------:R-:W-:Y:S02]  /*6190*/  PLOP3.LUT P0, PT, PT, PT, UP1, 0x80, 0x8 ;  /* 0x000000000008781c */ /* 0x000fe40003f0f018 */
[----:B------:R-:W-:Y:S02]  /*61a0*/  ISETP.NE.AND.EX P4, PT, R211, RZ, PT, P4 ;  /* 0x000000ffd300720c */ /* 0x000fe40003f85340 */
[----:B------:R-:W1:Y:S09]  /*61b0*/  @UP1 LDCU.64 UR4, c[0x0][0x888] ;  /* 0x00011100ff0417ac */ /* 0x000e720008000a00 */
[----:B------:R-:W-:Y:S01]  /*61c0*/  @P0 PLOP3.LUT P1, PT, P2, PT, PT, 0x80, 0x8 ;  /* 0x000000000008081c */ /* 0x000fe2000172f070 */
[----:B-1----:R-:W-:Y:S04]  /*61d0*/  @UP1 UISETP.NE.U32.AND UP0, UPT, UR4, URZ, UPT ;  /* 0x000000ff0400128c */ /* 0x002fe8000bf05070 */
[----:B------:R-:W-:Y:S04]  /*61e0*/  @UP1 UISETP.NE.AND.EX UP0, UPT, UR5, URZ, UPT, UP0 ;  /* 0x000000ff0500128c */ /* 0x000fe8000bf05300 */
[----:B------:R-:W-:Y:S01]  /*61f0*/  @UP1 USEL UR4, URZ, 0xffffffff, UP0 ;  /* 0xffffffffff041887 */ /* 0x000fe20008000000 */
[----:B------:R-:W-:Y:S11]  /*6200*/  @!P2 BRA `(.L_x_103) ;  /* 0x00000000002ca947 */ /* 0x000ff60003800000 */
[----:B------:R-:W-:Y:S01]  /*6210*/  ISETP.NE.U32.AND P3, PT, R212, RZ, PT ;  /* 0x000000ffd400720c */ /* 0x000fe20003f65070 */
[----:B------:R-:W-:Y:S03]  /*6220*/  IMAD.MOV.U32 R230, RZ, RZ, 0x1 ;  /* 0x00000001ffe67424 */ /* 0x000fe600078e00ff */
[----:B------:R-:W-:Y:S11]  /*6230*/  ISETP.NE.AND.EX P3, PT, R213, RZ, PT, P3 ;  /* 0x000000ffd500720c */ /* 0x000ff60003f65330 */
[----:B------:R-:W-:Y:S02]  /*6240*/  @!UPT UIADD3 URZ, UPT, UPT, URZ, URZ, URZ ;  /* 0x000000fffffff290 */ /* 0x000fe4000fffe0ff */
[----:B------:R-:W1:Y:S01]  /*6250*/  @P3 LDC.64 R4, c[0x0][0x888] ;  /* 0x00022200ff043b82 */ /* 0x000e620000000a00 */
[----:B------:R-:W-:Y:S04]  /*6260*/  @P3 IMAD R0, R214, UR36, RZ ;  /* 0x00000024d6003c24 */ /* 0x000fe8000f8e02ff */
[----:B-1----:R-:W-:Y:S04]  /*6270*/  @P3 IMAD.WIDE R4, R0, 0x4, R4 ;  /* 0x0000000400043825 */ /* 0x002fe800078e0204 */
[----:B------:R-:W-:Y:S01]  /*6280*/  HFMA2 R0, -RZ, RZ, 0, 5.9604644775390625e-08 ;  /* 0x00000001ff007431 */ /* 0x000fe200000001ff */
[----:B-----5:R1:W5:Y:S04]  /*6290*/  @P3 LDG.E R117, desc[UR46][R4.64] ;  /* 0x0000002e04753981 */ /* 0x020368000c1e1900 */
[----:B------:R-:W-:Y:S01]  /*62a0*/  @!P3 PRMT R230, R0, 0x7610, R230 ;  /* 0x0000761000e6b816 */ /* 0x000fe200000000e6 */
[----:B-1----:R-:W2:Y:S06]  /*62b0*/  @!P3 LDC R117, c[0x0][0x880] ;  /* 0x00022000ff75bb82 */ /* 0x002eac0000000800 */
.L_x_103:
[----:B------:R-:W-:Y:S05]  /*62c0*/  @!P4 BRA `(.L_x_104) ;  /* 0x000000000020c947 */ /* 0x000fea0003800000 */
[----:B------:R-:W-:Y:S04]  /*62d0*/  ISETP.NE.U32.AND P3, PT, R208, RZ, PT ;  /* 0x000000ffd000720c */ /* 0x000fe80003f65070 */
[----:B------:R-:W-:Y:S11]  /*62e0*/  ISETP.NE.AND.EX P3, PT, R209, RZ, PT, P3 ;  /* 0x000000ffd100720c */ /* 0x000ff60003f65330 */
[----:B------:R-:W-:Y:S02]  /*62f0*/  @!UPT UIADD3 URZ, UPT, UPT, URZ, URZ, URZ ;  /* 0x000000fffffff290 */ /* 0x000fe4000fffe0ff */
[----:B------:R-:W1:Y:S01]  /*6300*/  @P3 LDC.64 R4, c[0x0][0x8a8] ;  /* 0x00022a00ff043b82 */ /* 0x000e620000000a00 */
[----:B------:R-:W-:Y:S04]  /*6310*/  @P3 IMAD R0, R210, UR36, RZ ;  /* 0x00000024d2003c24 */ /* 0x000fe8000f8e02ff */
[----:B-1----:R-:W-:Y:S05]  /*6320*/  @P3 IMAD.WIDE R4, R0, 0x4, R4 ;  /* 0x0000000400043825 */ /* 0x002fea00078e0204 */
[----:B-----5:R1:W5:Y:S02]  /*6330*/  @P3 LDG.E R114, desc[UR46][R4.64] ;  /* 0x0000002e04723981 */ /* 0x020364000c1e1900 */
[----:B-1----:R-:W3:Y:S02]  /*6340*/  @!P3 LDC R114, c[0x0][0x8a0] ;  /* 0x00022800ff72bb82 */ /* 0x002ee40000000800 */
.L_x_104:
[----:B--2--5:R-:W-:Y:S01]  /*6350*/  @P0 FSETP.NEU.AND P4, PT, R117, RZ, PT ;  /* 0x000000ff7500020b */ /* 0x024fe20003f8d000 */
[----:B------:R-:W-:Y:S01]  /*6360*/  IMAD.U32 R3, RZ, RZ, UR4 ;  /* 0x00000004ff037e24 */ /* 0x000fe2000f8e00ff */
[----:B------:R-:W-:Y:S01]  /*6370*/  @P0 LOP3.LUT P3, RZ, R230, 0xff, RZ, 0xc0, !PT ;  /* 0x000000ffe6ff0812 */ /* 0x000fe2000786c0ff */
[----:B------:R-:W-:Y:S01]  /*6380*/  BSSY B1, `(.L_x_105) ;  /* 0x000005c000017945 */ /* 0x000fe20003800000 */
[----:B------:R-:W-:Y:S02]  /*6390*/  @P0 SEL R4, RZ, 0xffffffff, P4 ;  /* 0xffffffffff040807 */ /* 0x000fe40002000000 */
[----:B------:R-:W-:Y:S02]  /*63a0*/  CS2R R206, SRZ ;  /* 0x0000000000ce7805 */ /* 0x000fe4000001ff00 */
[----:B------:R-:W-:Y:S02]  /*63b0*/  LEA R176, R112, UR44, 0x3 ;  /* 0x0000002c70b07c11 */ /* 0x000fe4000f8e18ff */
[----:B------:R-:W-:Y:S02]  /*63c0*/  CS2R R204, SRZ ;  /* 0x0000000000cc7805 */ /* 0x000fe4000001ff00 */
[----:B------:R-:W-:Y:S02]  /*63d0*/  @P1 SEL R4, R3, R4, !P3 ;  /* 0x0000000403041207 */ /* 0x000fe40005800000 */
[----:B------:R-:W-:Y:S02]  /*63e0*/  CS2R R198, SRZ ;  /* 0x0000000000c67805 */ /* 0x000fe4000001ff00 */
[----:B------:R-:W-:Y:S02]  /*63f0*/  LOP3.LUT R3, R240, 0x1, RZ, 0x3c, !PT ;  /* 0x00000001f0037812 */ /* 0x000fe400078e3cff */
[----:B------:R-:W-:Y:S02]  /*6400*/  CS2R R196, SRZ ;  /* 0x0000000000c47805 */ /* 0x000fe4000001ff00 */
[----:B------:R-:W-:Y:S02]  /*6410*/  @P0 LOP3.LUT R4, R4, 0x1, RZ, 0xc0, !PT ;  /* 0x0000000104040812 */ /* 0x000fe400078ec0ff */
[----:B------:R-:W-:Y:S02]  /*6420*/  CS2R R190, SRZ ;  /* 0x0000000000be7805 */ /* 0x000fe4000001ff00 */
[----:B------:R-:W-:Y:S02]  /*6430*/  SHF.L.U32 R9, R239, 0x1f, RZ ;  /* 0x0000001fef097819 */ /* 0x000fe400000006ff */
[----:B------:R-:W-:Y:S02]  /*6440*/  CS2R R188, SRZ ;  /* 0x0000000000bc7805 */ /* 0x000fe4000001ff00 */
[----:B------:R-:W-:Y:S01]  /*6450*/  ISETP.NE.U32.OR P5, PT, R4, 0x1, !P0 ;  /* 0x000000010400780c */ /* 0x000fe200047a5470 */
[----:B------:R-:W-:Y:S01]  /*6460*/  IMAD.U32 R4, RZ, RZ, UR56 ;  /* 0x00000038ff047e24 */ /* 0x000fe2000f8e00ff */
[----:B------:R-:W-:Y:S02]  /*6470*/  PLOP3.LUT P4, PT, PT, PT, PT, 0x8, 0x80 ;  /* 0x000000000080781c */ /* 0x000fe40003f8e170 */
[----:B------:R-:W-:Y:S02]  /*6480*/  CS2R R182, SRZ ;  /* 0x0000000000b67805 */ /* 0x000fe4000001ff00 */
[----:B------:R-:W-:Y:S02]  /*6490*/  P2R R244, PR, RZ, 0x20 ;  /* 0x00000020fff47803 */ /* 0x000fe40000000000 */
[----:B------:R-:W-:Y:S02]  /*64a0*/  CS2R R180, SRZ ;  /* 0x0000000000b47805 */ /* 0x000fe4000001ff00 */
[----:B------:R-:W-:Y:S02]  /*64b0*/  LEA R0, R4, UR44, 0x3 ;  /* 0x0000002c04007c11 */ /* 0x000fe4000f8e18ff */
[----:B------:R-:W-:Y:S02]  /*64c0*/  CS2R R174, SRZ ;  /* 0x0000000000ae7805 */ /* 0x000fe4000001ff00 */
[----:B------:R-:W-:Y:S02]  /*64d0*/  CS2R R172, SRZ ;  /* 0x0000000000ac7805 */ /* 0x000fe4000001ff00 */
[----:B------:R-:W-:Y:S02]  /*64e0*/  CS2R R166, SRZ ;  /* 0x0000000000a67805 */ /* 0x000fe4000001ff00 */
[----:B------:R-:W-:Y:S02]  /*64f0*/  CS2R R164, SRZ ;  /* 0x0000000000a47805 */ /* 0x000fe4000001ff00 */
[----:B------:R-:W-:Y:S02]  /*6500*/  CS2R R158, SRZ ;  /* 0x00000000009e7805 */ /* 0x000fe4000001ff00 */
[----:B------:R-:W-:Y:S02]  /*6510*/  CS2R R156, SRZ ;  /* 0x00000000009c7805 */ /* 0x000fe4000001ff00 */
[----:B------:R-:W-:Y:S02]  /*6520*/  @P5 SHF.L.U32 R5, R3, 0x1f, RZ ;  /* 0x0000001f03055819 */ /* 0x000fe400000006ff */
[----:B------:R-:W-:Y:S02]  /*6530*/  CS2R R150, SRZ ;  /* 0x0000000000967805 */ /* 0x000fe4000001ff00 */
[----:B------:R-:W-:Y:S02]  /*6540*/  CS2R R148, SRZ ;  /* 0x0000000000947805 */ /* 0x000fe4000001ff00 */
[----:B------:R-:W-:Y:S01]  /*6550*/  CS2R R142, SRZ ;  /* 0x00000000008e7805 */ /* 0x000fe2000001ff00 */
[----:B------:R-:W1:Y:S01]  /*6560*/  @P5 SYNCS.PHASECHK.TRANS64.TRYWAIT P0, [R0+URZ+0x180], R5 ;  /* 0x00018005000055a7 */ /* 0x000e6200080011ff */
[----:B------:R-:W-:Y:S02]  /*6570*/  CS2R R140, SRZ ;  /* 0x00000000008c7805 */ /* 0x000fe4000001ff00 */
[----:B------:R-:W-:Y:S02]  /*6580*/  CS2R R134, SRZ ;  /* 0x0000000000867805 */ /* 0x000fe4000001ff00 */
[----:B------:R-:W-:Y:S02]  /*6590*/  CS2R R132, SRZ ;  /* 0x0000000000847805 */ /* 0x000fe4000001ff00 */
[----:B------:R-:W-:Y:S02]  /*65a0*/  CS2R R126, SRZ ;  /* 0x00000000007e7805 */ /* 0x000fe4000001ff00 */
[----:B------:R-:W-:Y:S01]  /*65b0*/  CS2R R124, SRZ ;  /* 0x00000000007c7805 */ /* 0x000fe2000001ff00 */
[----:B------:R2:W4:Y:S01]  /*65c0*/  SYNCS.PHASECHK.TRANS64.TRYWAIT P3, [R176+URZ+0x1d0], R9 ;  /* 0x0001d009b00075a7 */ /* 0x00052200080611ff */
[----:B-1----:R-:W-:Y:S01]  /*65d0*/  @P5 PLOP3.LUT P4, PT, P0, PT, PT, 0x8, 0x80 ;  /* 0x000000000080581c */ /* 0x002fe2000078e170 */
[----:B------:R-:W-:Y:S01]  /*65e0*/  @!UPT UIADD3 URZ, UPT, UPT, URZ, URZ, URZ ;  /* 0x000000fffffff290 */ /* 0x000fe2000fffe0ff */
[----:B--2---:R-:W-:Y:S11]  /*65f0*/  @!P5 BRA `(.L_x_106) ;  /* 0x0000000000d0d947 */ /* 0x004ff60003800000 */
[----:B------:R-:W-:Y:S01]  /*6600*/  ISETP.NE.U32.AND P0, PT, RZ, UR38, PT ;  /* 0x00000026ff007c0c */ /* 0x000fe2000bf05070 */
[----:B------:R-:W-:Y:S01]  /*6610*/  BSSY B0, `(.L_x_107) ;  /* 0x000000d000007945 */ /* 0x000fe20003800000 */
[----:B------:R-:W-:Y:S02]  /*6620*/  FSETP.NEU.AND P1, PT, R117, RZ, PT ;  /* 0x000000ff7500720b */ /* 0x000fe40003f2d000 */
[----:B------:R-:W-:Y:S02]  /*6630*/  ISETP.NE.AND.EX P0, PT, RZ, UR39, PT, P0 ;  /* 0x00000027ff007c0c */ /* 0x000fe4000bf05300 */
[----:B------:R-:W-:Y:S02]  /*6640*/  SEL R4, RZ, 0xffffffff, P1 ;  /* 0xffffffffff047807 */ /* 0x000fe40000800000 */
[----:B------:R-:W-:Y:S02]  /*6650*/  LOP3.LUT P1, RZ, R230, 0xff, RZ, 0xc0, !PT ;  /* 0x000000ffe6ff7812 */ /* 0x000fe4000782c0ff */
[----:B------:R-:W-:Y:S04]  /*6660*/  SEL R5, RZ, 0xffffffff, P0 ;  /* 0xffffffffff057807 */ /* 0x000fe80000000000 */
[----:B------:R-:W-:Y:S01]  /*6670*/  @P2 SEL R4, R5, R4, !P1 ;  /* 0x0000000405042207 */ /* 0x000fe20004800000 */
[----:B------:R-:W-:Y:S03]  /*6680*/  IMAD.U32 R5, RZ, RZ, UR56 ;  /* 0x00000038ff057e24 */ /* 0x000fe6000f8e00ff */
[----:B------:R-:W-:Y:S01]  /*6690*/  LOP3.LUT R4, R4, 0x1, RZ, 0xc0, !PT ;  /* 0x0000000104047812 */ /* 0x000fe200078ec0ff */
[----:B------:R-:W-:Y:S06]  /*66a0*/  @!P4 BRA `(.L_x_108) ;  /* 0x00000000000cc947 */ /* 0x000fec0003800000 */
[----:B------:R-:W-:Y:S04]  /*66b0*/  SHF.L.U32 R3, R3, 0x1f, RZ ;  /* 0x0000001f03037819 */ /* 0x000fe800000006ff */
[----:B------:R-:W1:Y:S02]  /*66c0*/  SYNCS.PHASECHK.TRANS64.TRYWAIT P0, [R0+URZ+0x180], R3 ;  /* 0x00018003000075a7 */ /* 0x000e6400080011ff */
[----:B-1----:R-:W-:Y:S05]  /*66d0*/  @!P0 BRA `(.L_x_109) ;  /* 0x0000003c00c88947 */ /* 0x002fea0003800000 */
.L_x_108:
[----:B------:R-:W-:Y:S05]  /*66e0*/  BSYNC B0 ;  /* 0x0000000000007941 */ /* 0x000fea0003800000 */
.L_x_107:
[----:B------:R-:W-:Y:S02]  /*66f0*/  ISETP.NE.U32.AND P0, PT, R4, 0x1, PT ;  /* 0x000000010400780c */ /* 0x000fe40003f05070 */
[----:B------:R-:W-:Y:S02]  /*6700*/  CS2R R126, SRZ ;  /* 0x00000000007e7805 */ /* 0x000fe4000001ff00 */
        /* <DEDUP_REMOVED lines=10> */
[----:B------:R-:W-:Y:S01]  /*67b0*/  CS2R R164, SRZ ;  /* 0x0000000000a47805 */ /* 0x000fe2000001ff00 */
[----:B-1----:R-:W-:Y:S01]  /*67c0*/  @P0 IMAD R3, R5, 0x2c00, R234 ;  /* 0x00002c0005030824 */ /* 0x002fe200078e02ea */
        /* <DEDUP_REMOVED lines=8> */
[----:B------:R-:W-:Y:S01]  /*6850*/  IMAD.MOV.U32 R206, RZ, RZ, RZ ;  /* 0x000000ffffce7224 */ /* 0x000fe200078e00ff */
[----:B------:R-:W-:Y:S02]  /*6860*/  CS2R R204, SRZ ;  /* 0x0000000000cc7805 */ /* 0x000fe4000001ff00 */
[----:B------:R-:W-:Y:S01]  /*6870*/  @P0 LEA R0, R3, UR44, 0x1 ;  /* 0x0000002c03000c11 */ /* 0x000fe2000f8e08ff */
[----:B------:R-:W-:Y:S05]  /*6880*/  @P0 WARPSYNC.ALL ;  /* 0x0000000000000948 */ /* 0x000fea0003800000 */
[----:B------:R1:W2:Y:S04]  /*6890*/  @P0 LDSM.16.M88.4 R124, [R0+0x300] ;  /* 0x00030000007c083b */ /* 0x0002a80000000200 */
[----:B------:R1:W1:Y:S04]  /*68a0*/  @P0 LDSM.16.M88.4 R132, [R0+0xb00] ;  /* 0x000b00000084083b */ /* 0x0002680000000200 */
        /* <DEDUP_REMOVED lines=8> */
[----:B--2---:R1:W1:Y:S02]  /*6930*/  @P0 LDSM.16.M88.4 R204, [R0+0x5300] ;  /* 0x0053000000cc083b */ /* 0x0042640000000200 */
.L_x_106:
[----:B------:R-:W-:Y:S05]  /*6940*/  BSYNC B1 ;  /* 0x0000000000017941 */ /* 0x000fea0003800000 */
.L_x_105:
[----:B-1----:R-:W-:Y:S04]  /*6950*/  LEA.HI R0, R112, R112, RZ, 0x1 ;  /* 0x0000007070007211 */ /* 0x002fe800078f08ff */
[----:B------:R-:W-:Y:S02]  /*6960*/  SHF.R.U32.HI R7, RZ, 0x1, R0 ;  /* 0x00000001ff077819 */ /* 0x000fe40000011600 */
[----:B------:R-:W-:Y:S03]  /*6970*/  LOP3.LUT R5, R0, 0xffe, RZ, 0xc0, !PT ;  /* 0x00000ffe00057812 */ /* 0x000fe600078ec0ff */
[----:B------:R-:W-:Y:S02]  /*6980*/  IMAD R3, R7, 0xb0, R2 ;  /* 0x000000b007037824 */ /* 0x000fe400078e0202 */
[----:B------:R-:W-:Y:S04]  /*6990*/  IMAD.IADD R0, R112, 0x1, -R5 ;  /* 0x0000000170007824 */ /* 0x000fe800078e0a05 */
[----:B------:R-:W-:Y:S05]  /*69a0*/  IMAD R115, R0, 0x100000, R3 ;  /* 0x0010000000737824 */ /* 0x000fea00078e0203 */
[----:B------:R-:W-:Y:S04]  /*69b0*/  SHF.R.U32.HI R4, RZ, 0x15, R115 ;  /* 0x00000015ff047819 */ /* 0x000fe80000011673 */
[----:B------:R-:W-:Y:S01]  /*69c0*/  LOP3.LUT P0, RZ, R4, 0x3, R235, 0x48, !PT ;  /* 0x0000000304ff7812 */ /* 0x000fe200078048eb */
[----:B------:R-:W-:Y:S01]  /*69d0*/  @!UPT UIADD3 URZ, UPT, UPT, URZ, URZ, URZ ;  /* 0x000000fffffff290 */ /* 0x000fe2000fffe0ff */
[----:B----4-:R-:W-:Y:S11]  /*69e0*/  @P3 BRA `(.L_x_110) ;  /* 0x0000000000083947 */ /* 0x010ff60003800000 */
[----:B------:R-:W1:Y:S02]  /*69f0*/  SYNCS.PHASECHK.TRANS64.TRYWAIT P1, [R176+URZ+0x1d0], R9 ;  /* 0x0001d009b00075a7 */ /* 0x000e6400080211ff */
[----:B-1----:R-:W-:Y:S05]  /*6a00*/  @!P1 BRA `(.L_x_111) ;  /* 0x0000003c00109947 */ /* 0x002fea0003800000 */
.L_x_110:
[----:B------:R-:W-:Y:S05]  /*6a10*/  @!P0 BRA `(.L_x_112) ;  /* 0x0000000000408947 */ /* 0x000fea0003800000 */
[----:B------:R-:W2:Y:S01]  /*6a20*/  LDCU.64 UR8, c[0x4][0x70] ;  /* 0x01000e00ff0877ac */ /* 0x000ea20008000a00 */
[----:B------:R-:W-:Y:S01]  /*6a30*/  MOV R15, 0x0 ;  /* 0x00000000000f7802 */ /* 0x000fe20000000f00 */
[----:B------:R-:W-:Y:S02]  /*6a40*/  HFMA2 R12, -RZ, RZ, 0, 5.9604644775390625e-08 ;  /* 0x00000001ff0c7431 */ /* 0x000fe400000001ff */
[----:B------:R-:W-:Y:S02]  /*6a50*/  IMAD.MOV.U32 R8, RZ, RZ, 0x192 ;  /* 0x00000192ff087424 */ /* 0x000fe400078e00ff */
[----:B------:R-:W-:Y:S01]  /*6a60*/  IMAD.MOV.U32 R13, RZ, RZ, RZ ;  /* 0x000000ffff0d7224 */ /* 0x000fe200078e00ff */
[----:B------:R-:W4:Y:S01]  /*6a70*/  LDCU.64 UR6, c[0x4][0x78] ;  /* 0x01000f00ff0677ac */ /* 0x000f220008000a00 */
[----:B------:R-:W1:Y:S01]  /*6a80*/  LDC.64 R14, c[0x4][R15] ;  /* 0x010000000f0e7b82 */ /* 0x000e620000000a00 */
[----:B------:R-:W5:Y:S01]  /*6a90*/  LDCU.64 UR4, c[0x4][0x10] ;  /* 0x01000200ff0477ac */ /* 0x000f620008000a00 */
[----:B--2---:R-:W-:Y:S01]  /*6aa0*/  MOV R5, UR9 ;  /* 0x0000000900057c02 */ /* 0x004fe20008000f00 */
[----:B------:R-:W-:Y:S01]  /*6ab0*/  IMAD.U32 R4, RZ, RZ, UR8 ;  /* 0x00000008ff047e24 */ /* 0x000fe2000f8e00ff */
[----:B----4-:R-:W-:Y:S01]  /*6ac0*/  MOV R7, UR7 ;  /* 0x0000000700077c02 */ /* 0x010fe20008000f00 */
[----:B------:R-:W-:Y:S01]  /*6ad0*/  IMAD.U32 R6, RZ, RZ, UR6 ;  /* 0x00000006ff067e24 */ /* 0x000fe2000f8e00ff */
[----:B-----5:R-:W-:Y:S01]  /*6ae0*/  MOV R11, UR5 ;  /* 0x00000005000b7c02 */ /* 0x020fe20008000f00 */
[----:B------:R-:W-:Y:S02]  /*6af0*/  IMAD.U32 R10, RZ, RZ, UR4 ;  /* 0x00000004ff0a7e24 */ /* 0x000fe4000f8e00ff */
[----:B------:R-:W-:Y:S07]  /*6b00*/  LEPC R20, `(.L_x_112) ;  /* 0x000000001014794e */ /* 0x000fee0000000000 */
[----:B-1-3--:R-:W-:Y:S05]  /*6b10*/  CALL.ABS.NOINC R14 ;  /* 0x000000000e007343 */ /* 0x00afea0003c00000 */
.L_x_112:
[----:B------:R-:W-:Y:S05]  /*6b20*/  WARPSYNC.ALL ;  /* 0x0000000000007948 */ /* 0x000fea0003800000 */
[C---:B------:R-:W-:Y:S01]  /*6b30*/  R2UR UR4, R115.reuse ;  /* 0x00000000730472ca */ /* 0x040fe200000e0000 */
[----:B------:R-:W-:Y:S05]  /*6b40*/  VIADD R0, R115, 0x10 ;  /* 0x0000001073007836 */ /* 0x000fea0000000000 */
[----:B------:R-:W-:Y:S04]  /*6b50*/  SHF.R.U32.HI R0, RZ, 0x15, R0 ;  /* 0x00000015ff007819 */ /* 0x000fe80000011600 */
[----:B------:R-:W-:Y:S03]  /*6b60*/  LOP3.LUT P0, RZ, R0, 0x3, R235, 0x48, !PT ;  /* 0x0000000300ff7812 */ /* 0x000fe600078048eb */
[----:B------:R-:W2:Y:S10]  /*6b70*/  LDTM.16dp256bit.x2 R96, tmem[UR4] ;  /* 0x00000004006079ee */ /* 0x000eb400080a0000 */
[----:B--2---:R-:W-:Y:S05]  /*6b80*/  @!P0 BRA `(.L_x_113) ;  /* 0x0000000000408947 */ /* 0x004fea0003800000 */
        /* <DEDUP_REMOVED lines=16> */
.L_x_113:
[----:B------:R-:W-:Y:S05]  /*6c90*/  WARPSYNC.ALL ;  /* 0x0000000000007948 */ /* 0x000fea0003800000 */
[C---:B------:R-:W-:Y:S01]  /*6ca0*/  R2UR UR4, R115.reuse ;  /* 0x00000000730472ca */ /* 0x040fe200000e0000 */
[----:B------:R-:W-:Y:S05]  /*6cb0*/  VIADD R0, R115, 0x20 ;  /* 0x0000002073007836 */ /* 0x000fea0000000000 */
[----:B------:R-:W-:Y:S04]  /*6cc0*/  SHF.R.U32.HI R0, RZ, 0x15, R0 ;  /* 0x00000015ff007819 */ /* 0x000fe80000011600 */
[----:B------:R-:W-:Y:S03]  /*6cd0*/  LOP3.LUT P0, RZ, R0, 0x3, R235, 0x48, !PT ;  /* 0x0000000300ff7812 */ /* 0x000fe600078048eb */
[----:B------:R-:W2:Y:S10]  /*6ce0*/  LDTM.16dp256bit.x2 R88, tmem[UR4+0x10] ;  /* 0x00001004005879ee */ /* 0x000eb400080a0000 */
        /* <DEDUP_REMOVED lines=17> */
.L_x_114:
        /* <DEDUP_REMOVED lines=23> */
.L_x_115:
        /* <DEDUP_REMOVED lines=23> */
.L_x_116:
        /* <DEDUP_REMOVED lines=23> */
.L_x_117:
        /* <DEDUP_REMOVED lines=23> */
.L_x_118:
        /* <DEDUP_REMOVED lines=23> */
.L_x_119:
        /* <DEDUP_REMOVED lines=23> */
.L_x_120:
        /* <DEDUP_REMOVED lines=23> */
.L_x_121:
        /* <DEDUP_REMOVED lines=23> */
.L_x_122:
[----:B------:R-:W-:Y:S01]  /*7980*/  ISETP.NE.AND P0, PT, R241, RZ, PT ;  /* 0x000000fff100720c */ /* 0x000fe20003f05270 */
[----:B------:R-:W-:Y:S05]  /*7990*/  WARPSYNC.ALL ;  /* 0x0000000000007948 */ /* 0x000fea0003800000 */
[--C-:B------:R-:W-:Y:S01]  /*79a0*/  HADD2.F32 R119, -RZ, R125.reuse.H0_H0 ;  /* 0x2000007dff777230 */ /* 0x100fe20000004100 */
[----:B------:R-:W-:Y:S01]  /*79b0*/  R2UR UR5, R176 ;  /* 0x00000000b00572ca */ /* 0x000fe200000e0000 */
[----:B------:R-:W-:Y:S01]  /*79c0*/  HADD2.F32 R120, -RZ, R125.H1_H1 ;  /* 0x3000007dff787230 */ /* 0x000fe20000004100 */
[----:B------:R-:W-:Y:S01]  /*79d0*/  R2UR UR4, R115 ;  /* 0x00000000730472ca */ /* 0x000fe200000e0000 */
[--C-:B------:R-:W-:Y:S02]  /*79e0*/  HADD2.F32 R121, -RZ, R126.reuse.H0_H0 ;  /* 0x2000007eff797230 */ /* 0x100fe40000004100 */
[C---:B---3--:R-:W-:Y:S01]  /*79f0*/  FMUL R0, R114.reuse, R96 ;  /* 0x0000006072007220 */ /* 0x048fe20000400000 */
[----:B------:R-:W-:Y:S02]  /*7a00*/  HADD2.F32 R122, -RZ, R126.H1_H1 ;  /* 0x3000007eff7a7230 */ /* 0x000fe40000004100 */
[C---:B------:R-:W-:Y:S01]  /*7a10*/  FMUL R3, R114.reuse, R97 ;  /* 0x0000006172037220 */ /* 0x040fe20000400000 */
[--C-:B------:R-:W-:Y:S02]  /*7a20*/  HADD2.F32 R125, -RZ, R132.reuse.H0_H0 ;  /* 0x20000084ff7d7230 */ /* 0x100fe40000004100 */
[C---:B------:R-:W-:Y:S01]  /*7a30*/  FMUL R12, R114.reuse, R98 ;  /* 0x00000062720c7220 */ /* 0x040fe20000400000 */
[----:B------:R-:W-:Y:S02]  /*7a40*/  HADD2.F32 R126, -RZ, R132.H1_H1 ;  /* 0x30000084ff7e7230 */ /* 0x000fe40000004100 */
[C---:B------:R-:W-:Y:S01]  /*7a50*/  FMUL R13, R114.reuse, R99 ;  /* 0x00000063720d7220 */ /* 0x040fe20000400000 */
[--C-:B------:R-:W-:Y:S02]  /*7a60*/  HADD2.F32 R131, -RZ, R135.reuse.H0_H0 ;  /* 0x20000087ff837230 */ /* 0x100fe40000004100 */
[C---:B------:R-:W-:Y:S01]  /*7a70*/  FMUL R14, R114.reuse, R100 ;  /* 0x00000064720e7220 */ /* 0x040fe20000400000 */
[----:B------:R-:W-:Y:S01]  /*7a80*/  HADD2.F32 R132, -RZ, R135.H1_H1 ;  /* 0x30000087ff847230 */ /* 0x000fe20000004100 */
[----:B------:R-:W-:Y:S01]  /*7a90*/  UIADD3 UR5, UPT, UPT, UR5, 0x1f0, URZ ;  /* 0x000001f005057890 */ /* 0x000fe2000fffe0ff */
[--C-:B------:R-:W-:Y:S01]  /*7aa0*/  HADD2.F32 R135, -RZ, R141.reuse.H0_H0 ;  /* 0x2000008dff877230 */ /* 0x100fe20000004100 */
[----:B-1----:R-:W1:Y:S01]  /*7ab0*/  LDTM.16dp256bit.x2 R4, tmem[UR4+0xa0] ;  /* 0x0000a004000479ee */ /* 0x002e6200080a0000 */
[----:B------:R-:W-:Y:S01]  /*7ac0*/  HADD2.F32 R136, -RZ, R141.H1_H1 ;  /* 0x3000008dff887230 */ /* 0x000fe20000004100 */
[----:B------:R-:W-:Y:S01]  /*7ad0*/  NOP ;  /* 0x0000000000007918 */ /* 0x000fe20000000000 */
[--C-:B------:R-:W-:Y:S01]  /*7ae0*/  HADD2.F32 R137, -RZ, R142.reuse.H0_H0 ;  /* 0x2000008eff897230 */ /* 0x100fe20000004100 */
[----:B------:R-:W-:Y:S01]  /*7af0*/  UPRMT UR5, UR37, 0x654, UR5 ;  /* 0x0000065425057896 */ /* 0x000fe20008000005 */
        /* <DEDUP_REMOVED lines=9> */
[----:B-1----:R-:W-:Y:S01]  /*7b90*/  SYNCS.ARRIVE.TRANS64.RED.A1T0 RZ, [UR5], RZ ;  /* 0x000000ffffff79a7 */ /* 0x002fe20008100405 */
[--C-:B------:R-:W-:Y:S02]  /*7ba0*/  HADD2.F32 R151, -RZ, R157.reuse.H0_H0 ;  /* 0x2000009dff977230 */ /* 0x100fe40000004100 */
[C---:B------:R-:W-:Y:S01]  /*7bb0*/  FMUL R19, R114.reuse, R89 ;  /* 0x0000005972137220 */ /* 0x040fe20000400000 */
        /* <DEDUP_REMOVED lines=14> */
[----:B------:R-:W-:Y:S02]  /*7ca0*/  HADD2.F32 R116, -RZ, R124.H0_H0 ;  /* 0x2000007cff747230 */ /* 0x000fe40000004100 */
[C---:B------:R-:W-:Y:S01]  /*7cb0*/  FMUL R81, R114.reuse, R81 ;  /* 0x0000005172517220 */ /* 0x040fe20000400000 */
[--C-:B------:R-:W-:Y:S02]  /*7cc0*/  HADD2.F32 R167, -RZ, R173.reuse.H0_H0 ;  /* 0x200000adffa77230 */ /* 0x100fe40000004100 */
[C---:B------:R-:W-:Y:S01]  /*7cd0*/  FMUL R82, R114.reuse, R82 ;  /* 0x0000005272527220 */ /* 0x040fe20000400000 */
[----:B------:R-:W-:Y:S02]  /*7ce0*/  HADD2.F32 R168, -RZ, R173.H1_H1 ;  /* 0x300000adffa87230 */ /* 0x000fe40000004100 */
[C---:B------:R-:W-:Y:S01]  /*7cf0*/  FFMA R0, R117.reuse, R116, R0 ;  /* 0x0000007475007223 */ /* 0x040fe20000000000 */
[--C-:B------:R-:W-:Y:S02]  /*7d00*/  HADD2.F32 R169, -RZ, R174.reuse.H0_H0 ;  /* 0x200000aeffa97230 */ /* 0x100fe40000004100 */
[C---:B------:R-:W-:Y:S01]  /*7d10*/  FMUL R83, R114.reuse, R83 ;  /* 0x0000005372537220 */ /* 0x040fe20000400000 */
[----:B------:R-:W-:Y:S02]  /*7d20*/  HADD2.F32 R170, -RZ, R174.H1_H1 ;  /* 0x300000aeffaa7230 */ /* 0x000fe40000004100 */
[C---:B------:R-:W-:Y:S01]  /*7d30*/  FMUL R84, R114.reuse, R84 ;  /* 0x0000005472547220 */ /* 0x040fe20000400000 */
[----:B------:R-:W-:Y:S02]  /*7d40*/  HADD2.F32 R118, -RZ, R124.H1_H1 ;  /* 0x3000007cff767230 */ /* 0x000fe40000004100 */
[C---:B------:R-:W-:Y:S01]  /*7d50*/  FMUL R85, R114.reuse, R85 ;  /* 0x0000005572557220 */ /* 0x040fe20000400000 */
[--C-:B------:R-:W-:Y:S02]  /*7d60*/  HADD2.F32 R173, -RZ, R180.reuse.H0_H0 ;  /* 0x200000b4ffad7230 */ /* 0x100fe40000004100 */
[C---:B------:R-:W-:Y:S01]  /*7d70*/  FMUL R86, R114.reuse, R86 ;  /* 0x0000005672567220 */ /* 0x040fe20000400000 */
[----:B------:R-:W-:Y:S02]  /*7d80*/  HADD2.F32 R174, -RZ, R180.H1_H1 ;  /* 0x300000b4ffae7230 */ /* 0x000fe40000004100 */
[C---:B------:R-:W-:Y:S01]  /*7d90*/  FFMA R3, R117.reuse, R118, R3 ;  /* 0x0000007675037223 */ /* 0x040fe20000000003 */
[--C-:B------:R-:W-:Y:S02]  /*7da0*/  HADD2.F32 R179, -RZ, R183.reuse.H0_H0 ;  /* 0x200000b7ffb37230 */ /* 0x100fe40000004100 */
[C---:B------:R-:W-:Y:S01]  /*7db0*/  FFMA R12, R117.reuse, R119, R12 ;  /* 0x00000077750c7223 */ /* 0x040fe2000000000c */
[----:B------:R-:W-:Y:S02]  /*7dc0*/  HADD2.F32 R180, -RZ, R183.H1_H1 ;  /* 0x300000b7ffb47230 */ /* 0x000fe40000004100 */
[----:B------:R-:W-:Y:S01]  /*7dd0*/  FFMA R13, R117, R120, R13 ;  /* 0x00000078750d7223 */ /* 0x000fe2000000000d */
[--C-:B------:R-:W-:Y:S01]  /*7de0*/  HADD2.F32 R183, -RZ, R189.reuse.H0_H0 ;  /* 0x200000bdffb77230 */ /* 0x100fe20000004100 */
[----:B------:R-:W-:Y:S01]  /*7df0*/  F2FP.F16.F32.PACK_AB R220, R3, R0 ;  /* 0x0000000003dc723e */ /* 0x000fe200000000ff */
[----:B------:R-:W-:Y:S02]  /*7e00*/  HADD2.F32 R184, -RZ, R189.H1_H1 ;  /* 0x300000bdffb87230 */ /* 0x000fe40000004100 */
[----:B------:R-:W-:Y:S01]  /*7e10*/  FFMA R14, R117, R121, R14 ;  /* 0x00000079750e7223 */ /* 0x000fe2000000000e */
[--C-:B------:R-:W-:Y:S01]  /*7e20*/  HADD2.F32 R185, -RZ, R190.reuse.H0_H0 ;  /* 0x200000beffb97230 */ /* 0x100fe20000004100 */
[----:B------:R-:W-:Y:S01]  /*7e30*/  F2FP.F16.F32.PACK_AB R221, R13, R12 ;  /* 0x0000000c0ddd723e */ /* 0x000fe200000000ff */
[----:B------:R-:W-:Y:S02]  /*7e40*/  HADD2.F32 R186, -RZ, R190.H1_H1 ;  /* 0x300000beffba7230 */ /* 0x000fe40000004100 */
[----:B------:R-:W-:Y:S01]  /*7e50*/  FFMA R15, R117, R122, R15 ;  /* 0x0000007a750f7223 */ /* 0x000fe2000000000f */
[--C-:B------:R-:W-:Y:S02]  /*7e60*/  HADD2.F32 R189, -RZ, R196.reuse.H0_H0 ;  /* 0x200000c4ffbd7230 */ /* 0x100fe40000004100 */
[C---:B------:R-:W-:Y:S01]  /*7e70*/  FMUL R87, R114.reuse, R87 ;  /* 0x0000005772577220 */ /* 0x040fe20000400000 */
[----:B------:R-:W-:Y:S02]  /*7e80*/  HADD2.F32 R190, -RZ, R196.H1_H1 ;  /* 0x300000c4ffbe7230 */ /* 0x000fe40000004100 */
[C---:B------:R-:W-:Y:S01]  /*7e90*/  FMUL R72, R114.reuse, R72 ;  /* 0x0000004872487220 */ /* 0x040fe20000400000 */
[--C-:B------:R-:W-:Y:S01]  /*7ea0*/  HADD2.F32 R195, -RZ, R199.reuse.H0_H0 ;  /* 0x200000c7ffc37230 */ /* 0x100fe20000004100 */
[----:B------:R-:W-:Y:S01]  /*7eb0*/  F2FP.F16.F32.PACK_AB R222, R15, R14 ;  /* 0x0000000e0fde723e */ /* 0x000fe200000000ff */
[----:B------:R-:W-:Y:S02]  /*7ec0*/  HADD2.F32 R196, -RZ, R199.H1_H1 ;  /* 0x300000c7ffc47230 */ /* 0x000fe40000004100 */
[C---:B------:R-:W-:Y:S01]  /*7ed0*/  FMUL R73, R114.reuse, R73 ;  /* 0x0000004972497220 */ /* 0x040fe20000400000 */
[----:B------:R-:W-:Y:S02]  /*7ee0*/  HADD2.F32 R123, -RZ, R127.H0_H0 ;  /* 0x2000007fff7b7230 */ /* 0x000fe40000004100 */
[C---:B------:R-:W-:Y:S01]  /*7ef0*/  FMUL R74, R114.reuse, R74 ;  /* 0x0000004a724a7220 */ /* 0x040fe20000400000 */
[--C-:B------:R-:W-:Y:S02]  /*7f00*/  HADD2.F32 R199, -RZ, R205.reuse.H0_H0 ;  /* 0x200000cdffc77230 */ /* 0x100fe40000004100 */
[C---:B------:R-:W-:Y:S01]  /*7f10*/  FMUL R75, R114.reuse, R75 ;  /* 0x0000004b724b7220 */ /* 0x040fe20000400000 */
[----:B------:R-:W-:Y:S01]  /*7f20*/  HADD2.F32 R200, -RZ, R205.H1_H1 ;  /* 0x300000cdffc87230 */ /* 0x000fe20000004100 */
[----:B------:R-:W-:Y:S01]  /*7f30*/  MOV R205, UR56 ;  /* 0x0000003800cd7c02 */ /* 0x000fe20008000f00 */
[----:B------:R-:W-:Y:S02]  /*7f40*/  HADD2.F32 R124, -RZ, R127.H1_H1 ;  /* 0x3000007fff7c7230 */ /* 0x000fe40000004100 */
[----:B------:R-:W-:Y:S01]  /*7f50*/  FFMA R16, R117, R123, R16 ;  /* 0x0000007b75107223 */ /* 0x000fe20000000010 */
[--C-:B------:R-:W-:Y:S02]  /*7f60*/  HADD2.F32 R127, -RZ, R133.reuse.H0_H0 ;  /* 0x20000085ff7f7230 */ /* 0x100fe40000004100 */
[C---:B------:R-:W-:Y:S01]  /*7f70*/  FMUL R76, R114.reuse, R76 ;  /* 0x0000004c724c7220 */ /* 0x040fe20000400000 */
[----:B------:R-:W-:Y:S02]  /*7f80*/  IMAD R205, R205, 0x2c00, R234 ;  /* 0x00002c00cdcd7824 */ /* 0x000fe400078e02ea */
[C---:B------:R-:W-:Y:S01]  /*7f90*/  FFMA R17, R117.reuse, R124, R17 ;  /* 0x0000007c75117223 */ /* 0x040fe20000000011 */
[----:B------:R-:W-:Y:S02]  /*7fa0*/  HADD2.F32 R128, -RZ, R133.H1_H1 ;  /* 0x30000085ff807230 */ /* 0x000fe40000004100 */
[----:B------:R-:W-:Y:S01]  /*7fb0*/  FFMA R18, R117, R125, R18 ;  /* 0x0000007d75127223 */ /* 0x000fe20000000012 */
[--C-:B------:R-:W-:Y:S01]  /*7fc0*/  HADD2.F32 R129, -RZ, R134.reuse.H0_H0 ;  /* 0x20000086ff817230 */ /* 0x100fe20000004100 */
[----:B------:R-:W-:Y:S01]  /*7fd0*/  LEA R205, R205, UR44, 0x1 ;  /* 0x0000002ccdcd7c11 */ /* 0x000fe2000f8e08ff */
[----:B------:R-:W-:Y:S01]  /*7fe0*/  HADD2.F32 R130, -RZ, R134.H1_H1 ;  /* 0x30000086ff827230 */ /* 0x000fe20000004100 */
[----:B------:R-:W-:Y:S01]  /*7ff0*/  F2FP.F16.F32.PACK_AB R223, R17, R16 ;  /* 0x0000001011df723e */ /* 0x000fe200000000ff */
[C---:B------:R-:W-:Y:S01]  /*8000*/  FFMA R19, R117.reuse, R126, R19 ;  /* 0x0000007e75137223 */ /* 0x040fe20000000013 */
[C---:B------:R-:W-:Y:S01]  /*8010*/  FFMA R20, R117.reuse, R127, R20 ;  /* 0x0000007f75147223 */ /* 0x040fe20000000014 */
[----:B------:R-:W-:Y:S01]  /*8020*/  FFMA R21, R117, R128, R21 ;  /* 0x0000008075157223 */ /* 0x000fe20000000015 */
[--C-:B------:R-:W-:Y:S01]  /*8030*/  HADD2.F32 R133, -RZ, R140.reuse.H0_H0 ;  /* 0x2000008cff857230 */ /* 0x100fe20000004100 */
[----:B------:R1:W-:Y:S01]  /*8040*/  STSM.16.M88.4 [R205+0x300], R220 ;  /* 0x000300dccd007844 */ /* 0x0003e20000000200 */
[----:B------:R-:W-:Y:S01]  /*8050*/  F2FP.F16.F32.PACK_AB R224, R19, R18 ;  /* 0x0000001213e0723e */ /* 0x000fe200000000ff */
[----:B------:R-:W-:Y:S01]  /*8060*/  FFMA R22, R117, R129, R22 ;  /* 0x0000008175167223 */ /* 0x000fe20000000016 */
[----:B------:R-:W-:Y:S01]  /*8070*/  HADD2.F32 R134, -RZ, R140.H1_H1 ;  /* 0x3000008cff867230 */ /* 0x000fe20000004100 */
[----:B------:R-:W-:Y:S01]  /*8080*/  F2FP.F16.F32.PACK_AB R225, R21, R20 ;  /* 0x0000001415e1723e */ /* 0x000fe200000000ff */
[C---:B------:R-:W-:Y:S01]  /*8090*/  FFMA R23, R117.reuse, R130, R23 ;  /* 0x0000008275177223 */ /* 0x040fe20000000017 */
[C---:B------:R-:W-:Y:S01]  /*80a0*/  FFMA R88, R117.reuse, R131, R88 ;  /* 0x0000008375587223 */ /* 0x040fe20000000058 */
[C---:B------:R-:W-:Y:S01]  /*80b0*/  FFMA R89, R117.reuse, R132, R89 ;  /* 0x0000008475597223 */ /* 0x040fe20000000059 */
[C---:B------:R-:W-:Y:S01]  /*80c0*/  FFMA R80, R117.reuse, R133, R80 ;  /* 0x0000008575507223 */ /* 0x040fe20000000050 */
[----:B------:R-:W-:Y:S01]  /*80d0*/  FFMA R81, R117, R134, R81 ;  /* 0x0000008675517223 */ /* 0x000fe20000000051 */
[--C-:B------:R-:W-:Y:S01]  /*80e0*/  HADD2.F32 R139, -RZ, R143.reuse.H0_H0 ;  /* 0x2000008fff8b7230 */ /* 0x100fe20000004100 */
        /* <DEDUP_REMOVED lines=8> */
[----:B------:R2:W-:Y:S01]  /*8170*/  STSM.16.M88.4 [R205+0xb00], R224 ;  /* 0x000b00e0cd007844 */ /* 0x0005e20000000200 */
[C---:B------:R-:W-:Y:S01]  /*8180*/  FFMA R87, R117.reuse, R140, R87 ;  /* 0x0000008c75577223 */ /* 0x040fe20000000057 */
[--C-:B------:R-:W-:Y:S02]  /*8190*/  HADD2.F32 R143, -RZ, R149.reuse.H0_H0 ;  /* 0x20000095ff8f7230 */ /* 0x100fe40000004100 */
[C---:B------:R-:W-:Y:S01]  /*81a0*/  FFMA R72, R117.reuse, R141, R72 ;  /* 0x0000008d75487223 */ /* 0x040fe20000000048 */
[----:B------:R-:W-:Y:S02]  /*81b0*/  HADD2.F32 R144, -RZ, R149.H1_H1 ;  /* 0x30000095ff907230 */ /* 0x000fe40000004100 */
[C---:B------:R-:W-:Y:S01]  /*81c0*/  FFMA R73, R117.reuse, R142, R73 ;  /* 0x0000008e75497223 */ /* 0x040fe20000000049 */
[--C-:B------:R-:W-:Y:S02]  /*81d0*/  HADD2.F32 R145, -RZ, R150.reuse.H0_H0 ;  /* 0x20000096ff917230 */ /* 0x100fe40000004100 */
[C---:B------:R-:W-:Y:S01]  /*81e0*/  FFMA R74, R117.reuse, R143, R74 ;  /* 0x0000008f754a7223 */ /* 0x040fe2000000004a */
[----:B------:R-:W-:Y:S02]  /*81f0*/  HADD2.F32 R146, -RZ, R150.H1_H1 ;  /* 0x30000096ff927230 */ /* 0x000fe40000004100 */
[C---:B------:R-:W-:Y:S01]  /*8200*/  FFMA R75, R117.reuse, R144, R75 ;  /* 0x00000090754b7223 */ /* 0x040fe2000000004b */
[C---:B------:R-:W-:Y:S01]  /*8210*/  FMUL R77, R114.reuse, R77 ;  /* 0x0000004d724d7220 */ /* 0x040fe20000400000 */
[----:B------:R-:W-:Y:S01]  /*8220*/  FFMA R76, R117, R145, R76 ;  /* 0x00000091754c7223 */ /* 0x000fe2000000004c */
[----:B-1----:R-:W-:Y:S01]  /*8230*/  F2FP.F16.F32.PACK_AB R220, R81, R80 ;  /* 0x0000005051dc723e */ /* 0x002fe200000000ff */
[C---:B------:R-:W-:Y:S01]  /*8240*/  FMUL R78, R114.reuse, R78 ;  /* 0x0000004e724e7220 */ /* 0x040fe20000400000 */
[----:B------:R-:W-:Y:S01]  /*8250*/  F2FP.F16.F32.PACK_AB R221, R83, R82 ;  /* 0x0000005253dd723e */ /* 0x000fe200000000ff */
[----:B------:R-:W-:Y:S01]  /*8260*/  FFMA R77, R117, R146, R77 ;  /* 0x00000092754d7223 */ /* 0x000fe2000000004d */
[----:B------:R-:W-:Y:S01]  /*8270*/  F2FP.F16.F32.PACK_AB R222, R85, R84 ;  /* 0x0000005455de723e */ /* 0x000fe200000000ff */
[----:B------:R-:W-:Y:S01]  /*8280*/  FFMA R78, R117, R147, R78 ;  /* 0x00000093754e7223 */ /* 0x000fe2000000004e */
[----:B------:R-:W-:Y:S01]  /*8290*/  F2FP.F16.F32.PACK_AB R223, R87, R86 ;  /* 0x0000005657df723e */ /* 0x000fe200000000ff */
[C---:B------:R-:W-:Y:S01]  /*82a0*/  FMUL R79, R114.reuse, R79 ;  /* 0x0000004f724f7220 */ /* 0x040fe20000400000 */
[--C-:B------:R-:W-:Y:S02]  /*82b0*/  HADD2.F32 R149, -RZ, R156.reuse.H0_H0 ;  /* 0x2000009cff957230 */ /* 0x100fe40000004100 */
[C---:B------:R-:W-:Y:S01]  /*82c0*/  FMUL R64, R114.reuse, R64 ;  /* 0x0000004072407220 */ /* 0x040fe20000400000 */
[----:B------:R-:W-:Y:S01]  /*82d0*/  HADD2.F32 R150, -RZ, R156.H1_H1 ;  /* 0x3000009cff967230 */ /* 0x000fe20000004100 */
[----:B------:R1:W-:Y:S01]  /*82e0*/  STSM.16.M88.4 [R205+0x1300], R220 ;  /* 0x001300dccd007844 */ /* 0x0003e20000000200 */
[C---:B------:R-:W-:Y:S01]  /*82f0*/  FFMA R79, R117.reuse, R148, R79 ;  /* 0x00000094754f7223 */ /* 0x040fe2000000004f */
[C---:B------:R-:W-:Y:S01]  /*8300*/  FFMA R64, R117.reuse, R149, R64 ;  /* 0x0000009575407223 */ /* 0x040fe20000000040 */
[C---:B------:R-:W-:Y:S01]  /*8310*/  FMUL R65, R114.reuse, R65 ;  /* 0x0000004172417220 */ /* 0x040fe20000400000 */
[C---:B------:R-:W-:Y:S01]  /*8320*/  FMUL R66, R114.reuse, R66 ;  /* 0x0000004272427220 */ /* 0x040fe20000400000 */
[C---:B------:R-:W-:Y:S01]  /*8330*/  FMUL R67, R114.reuse, R67 ;  /* 0x0000004372437220 */ /* 0x040fe20000400000 */
[C---:B------:R-:W-:Y:S01]  /*8340*/  FMUL R68, R114.reuse, R68 ;  /* 0x0000004472447220 */ /* 0x040fe20000400000 */
[----:B------:R-:W-:Y:S01]  /*8350*/  FFMA R65, R117, R150, R65 ;  /* 0x0000009675417223 */ /* 0x000fe20000000041 */
[----:B--2---:R-:W-:Y:S01]  /*8360*/  F2FP.F16.F32.PACK_AB R224, R73, R72 ;  /* 0x0000004849e0723e */ /* 0x004fe200000000ff */
[----:B------:R-:W-:Y:S01]  /*8370*/  FFMA R66, R117, R151, R66 ;  /* 0x0000009775427223 */ /* 0x000fe20000000042 */
        /* <DEDUP_REMOVED lines=15> */
[--C-:B------:R-:W-:Y:S02]  /*8470*/  HADD2.F32 R159, -RZ, R165.reuse.H0_H0 ;  /* 0x200000a5ff9f7230 */ /* 0x100fe40000004100 */
[C---:B------:R-:W-:Y:S01]  /*8480*/  FFMA R71, R117.reuse, R156, R71 ;  /* 0x0000009c75477223 */ /* 0x040fe20000000047 */
[C---:B------:R-:W-:Y:S01]  /*8490*/  FFMA R56, R117.reuse, R157, R56 ;  /* 0x0000009d75387223 */ /* 0x040fe20000000038 */
[----:B------:R-:W-:Y:S01]  /*84a0*/  FFMA R57, R117, R158, R57 ;  /* 0x0000009e75397223 */ /* 0x000fe20000000039 */
[C---:B------:R-:W-:Y:S01]  /*84b0*/  FMUL R58, R114.reuse, R58 ;  /* 0x0000003a723a7220 */ /* 0x040fe20000400000 */
[----:B------:R-:W-:Y:S01]  /*84c0*/  HADD2.F32 R160, -RZ, R165.H1_H1 ;  /* 0x300000a5ffa07230 */ /* 0x000fe20000004100 */
[----:B-1----:R-:W-:Y:S01]  /*84d0*/  F2FP.F16.F32.PACK_AB R220, R65, R64 ;  /* 0x0000004041dc723e */ /* 0x002fe200000000ff */
[C---:B------:R-:W-:Y:S01]  /*84e0*/  FMUL R59, R114.reuse, R59 ;  /* 0x0000003b723b7220 */ /* 0x040fe20000400000 */
[--C-:B------:R-:W-:Y:S01]  /*84f0*/  HADD2.F32 R161, -RZ, R166.reuse.H0_H0 ;  /* 0x200000a6ffa17230 */ /* 0x100fe20000004100 */
[----:B------:R-:W-:Y:S01]  /*8500*/  F2FP.F16.F32.PACK_AB R221, R67, R66 ;  /* 0x0000004243dd723e */ /* 0x000fe200000000ff */
[----:B------:R-:W-:Y:S01]  /*8510*/  FFMA R58, R117, R159, R58 ;  /* 0x0000009f753a7223 */ /* 0x000fe2000000003a */
[----:B------:R-:W-:Y:S01]  /*8520*/  F2FP.F16.F32.PACK_AB R222, R69, R68 ;  /* 0x0000004445de723e */ /* 0x000fe200000000ff */
[----:B------:R-:W-:Y:S01]  /*8530*/  FFMA R59, R117, R160, R59 ;  /* 0x000000a0753b7223 */ /* 0x000fe2000000003b */
[----:B------:R-:W-:Y:S01]  /*8540*/  F2FP.F16.F32.PACK_AB R223, R71, R70 ;  /* 0x0000004647df723e */ /* 0x000fe200000000ff */
[C---:B------:R-:W-:Y:S01]  /*8550*/  FMUL R60, R114.reuse, R60 ;  /* 0x0000003c723c7220 */ /* 0x040fe20000400000 */
[----:B------:R-:W-:Y:S02]  /*8560*/  HADD2.F32 R162, -RZ, R166.H1_H1 ;  /* 0x300000a6ffa27230 */ /* 0x000fe40000004100 */
[C---:B------:R-:W-:Y:S01]  /*8570*/  FMUL R61, R114.reuse, R61 ;  /* 0x0000003d723d7220 */ /* 0x040fe20000400000 */
[C---:B------:R-:W-:Y:S01]  /*8580*/  FMUL R62, R114.reuse, R62 ;  /* 0x0000003e723e7220 */ /* 0x040fe20000400000 */
[----:B------:R1:W-:Y:S01]  /*8590*/  STSM.16.M88.4 [R205+0x2300], R220 ;  /* 0x002300dccd007844 */ /* 0x0003e20000000200 */
[C---:B------:R-:W-:Y:S01]  /*85a0*/  FFMA R60, R117.reuse, R161, R60 ;  /* 0x000000a1753c7223 */ /* 0x040fe2000000003c */
[C---:B------:R-:W-:Y:S01]  /*85b0*/  FFMA R61, R117.reuse, R162, R61 ;  /* 0x000000a2753d7223 */ /* 0x040fe2000000003d */
[----:B------:R-:W-:Y:S01]  /*85c0*/  FFMA R62, R117, R163, R62 ;  /* 0x000000a3753e7223 */ /* 0x000fe2000000003e */
[C---:B------:R-:W-:Y:S01]  /*85d0*/  FMUL R63, R114.reuse, R63 ;  /* 0x0000003f723f7220 */ /* 0x040fe20000400000 */
[--C-:B------:R-:W-:Y:S02]  /*85e0*/  HADD2.F32 R165, -RZ, R172.reuse.H0_H0 ;  /* 0x200000acffa57230 */ /* 0x100fe40000004100 */
[C---:B------:R-:W-:Y:S01]  /*85f0*/  FMUL R48, R114.reuse, R48 ;  /* 0x0000003072307220 */ /* 0x040fe20000400000 */
[----:B------:R-:W-:Y:S01]  /*8600*/  HADD2.F32 R166, -RZ, R172.H1_H1 ;  /* 0x300000acffa67230 */ /* 0x000fe20000004100 */
[----:B--2---:R-:W-:Y:S01]  /*8610*/  F2FP.F16.F32.PACK_AB R224, R57, R56 ;  /* 0x0000003839e0723e */ /* 0x004fe200000000ff */
[----:B------:R-:W-:Y:S01]  /*8620*/  FFMA R63, R117, R164, R63 ;  /* 0x000000a4753f7223 */ /* 0x000fe2000000003f */
[----:B------:R-:W-:Y:S01]  /*8630*/  F2FP.F16.F32.PACK_AB R225, R59, R58 ;  /* 0x0000003a3be1723e */ /* 0x000fe200000000ff */
[----:B------:R-:W-:Y:S01]  /*8640*/  FFMA R48, R117, R165, R48 ;  /* 0x000000a575307223 */ /* 0x000fe20000000030 */
[----:B------:R-:W-:Y:S01]  /*8650*/  F2FP.F16.F32.PACK_AB R226, R61, R60 ;  /* 0x0000003c3de2723e */ /* 0x000fe200000000ff */
[C---:B------:R-:W-:Y:S01]  /*8660*/  FMUL R49, R114.reuse, R49 ;  /* 0x0000003172317220 */ /* 0x040fe20000400000 */
[----:B------:R-:W-:Y:S01]  /*8670*/  F2FP.F16.F32.PACK_AB R227, R63, R62 ;  /* 0x0000003e3fe3723e */ /* 0x000fe200000000ff */
[C---:B------:R-:W-:Y:S01]  /*8680*/  FMUL R50, R114.reuse, R50 ;  /* 0x0000003272327220 */ /* 0x040fe20000400000 */
[C---:B------:R-:W-:Y:S01]  /*8690*/  FMUL R51, R114.reuse, R51 ;  /* 0x0000003372337220 */ /* 0x040fe20000400000 */
[C---:B------:R-:W-:Y:S01]  /*86a0*/  FFMA R49, R117.reuse, R166, R49 ;  /* 0x000000a675317223 */ /* 0x040fe20000000031 */
[C---:B------:R-:W-:Y:S01]  /*86b0*/  FMUL R52, R114.reuse, R52 ;  /* 0x0000003472347220 */ /* 0x040fe20000400000 */
[----:B------:R2:W-:Y:S01]  /*86c0*/  STSM.16.M88.4 [R205+0x2b00], R224 ;  /* 0x002b00e0cd007844 */ /* 0x0005e20000000200 */
[C---:B------:R-:W-:Y:S01]  /*86d0*/  FFMA R50, R117.reuse, R167, R50 ;  /* 0x000000a775327223 */ /* 0x040fe20000000032 */
[C---:B------:R-:W-:Y:S01]  /*86e0*/  FFMA R51, R117.reuse, R168, R51 ;  /* 0x000000a875337223 */ /* 0x040fe20000000033 */
[C---:B------:R-:W-:Y:S01]  /*86f0*/  FFMA R52, R117.reuse, R169, R52 ;  /* 0x000000a975347223 */ /* 0x040fe20000000034 */
[C---:B------:R-:W-:Y:S01]  /*8700*/  FMUL R53, R114.reuse, R53 ;  /* 0x0000003572357220 */ /* 0x040fe20000400000 */
[--C-:B------:R-:W-:Y:S02]  /*8710*/  HADD2.F32 R171, -RZ, R175.reuse.H0_H0 ;  /* 0x200000afffab7230 */ /* 0x100fe40000004100 */
[C---:B------:R-:W-:Y:S01]  /*8720*/  FMUL R54, R114.reuse, R54 ;  /* 0x0000003672367220 */ /* 0x040fe20000400000 */
[----:B------:R-:W-:Y:S02]  /*8730*/  HADD2.F32 R172, -RZ, R175.H1_H1 ;  /* 0x300000afffac7230 */ /* 0x000fe40000004100 */
[C---:B------:R-:W-:Y:S01]  /*8740*/  FFMA R53, R117.reuse, R170, R53 ;  /* 0x000000aa75357223 */ /* 0x040fe20000000035 */
[C---:B------:R-:W-:Y:S01]  /*8750*/  FMUL R55, R114.reuse, R55 ;  /* 0x0000003772377220 */ /* 0x040fe20000400000 */
[----:B------:R-:W-:Y:S01]  /*8760*/  FFMA R54, R117, R171, R54 ;  /* 0x000000ab75367223 */ /* 0x000fe20000000036 */
[C---:B------:R-:W-:Y:S01]  /*8770*/  FMUL R40, R114.reuse, R40 ;  /* 0x0000002872287220 */ /* 0x040fe20000400000 */
[----:B-1----:R-:W-:Y:S01]  /*8780*/  F2FP.F16.F32.PACK_AB R220, R49, R48 ;  /* 0x0000003031dc723e */ /* 0x002fe200000000ff */
[----:B------:R-:W-:Y:S01]  /*8790*/  FFMA R55, R117, R172, R55 ;  /* 0x000000ac75377223 */ /* 0x000fe20000000037 */
[----:B------:R-:W-:Y:S01]  /*87a0*/  F2FP.F16.F32.PACK_AB R221, R51, R50 ;  /* 0x0000003233dd723e */ /* 0x000fe200000000ff */
[----:B------:R-:W-:Y:S01]  /*87b0*/  FFMA R40, R117, R173, R40 ;  /* 0x000000ad75287223 */ /* 0x000fe20000000028 */
[----:B------:R-:W-:Y:S01]  /*87c0*/  F2FP.F16.F32.PACK_AB R222, R53, R52 ;  /* 0x0000003435de723e */ /* 0x000fe200000000ff */
[C---:B------:R-:W-:Y:S01]  /*87d0*/  FMUL R41, R114.reuse, R41 ;  /* 0x0000002972297220 */ /* 0x040fe20000400000 */
[--C-:B------:R-:W-:Y:S01]  /*87e0*/  HADD2.F32 R175, -RZ, R181.reuse.H0_H0 ;  /* 0x200000b5ffaf7230 */ /* 0x100fe20000004100 */
[----:B------:R-:W-:Y:S01]  /*87f0*/  F2FP.F16.F32.PACK_AB R223, R55, R54 ;  /* 0x0000003637df723e */ /* 0x000fe200000000ff */
[C---:B------:R-:W-:Y:S01]  /*8800*/  FMUL R42, R114.reuse, R42 ;  /* 0x0000002a722a7220 */ /* 0x040fe20000400000 */
[----:B------:R-:W-:Y:S02]  /*8810*/  HADD2.F32 R176, -RZ, R181.H1_H1 ;  /* 0x300000b5ffb07230 */ /* 0x000fe40000004100 */
[C---:B------:R-:W-:Y:S01]  /*8820*/  FFMA R41, R117.reuse, R174, R41 ;  /* 0x000000ae75297223 */ /* 0x040fe20000000029 */
[C---:B------:R-:W-:Y:S01]  /*8830*/  FMUL R43, R114.reuse, R43 ;  /* 0x0000002b722b7220 */ /* 0x040fe20000400000 */
[--C-:B------:R-:W-:Y:S01]  /*8840*/  HADD2.F32 R177, -RZ, R182.reuse.H0_H0 ;  /* 0x200000b6ffb17230 */ /* 0x100fe20000004100 */
[----:B------:R2:W-:Y:S01]  /*8850*/  STSM.16.M88.4 [R205+0x3300], R220 ;  /* 0x003300dccd007844 */ /* 0x0005e20000000200 */
[----:B------:R-:W-:Y:S01]  /*8860*/  FFMA R42, R117, R175, R42 ;  /* 0x000000af752a7223 */ /* 0x000fe2000000002a */
[----:B------:R-:W-:Y:S01]  /*8870*/  F2FP.F16.F32.PACK_AB R40, R41, R40 ;  /* 0x000000282928723e */ /* 0x000fe200000000ff */
[----:B------:R-:W-:Y:S01]  /*8880*/  FFMA R43, R117, R176, R43 ;  /* 0x000000b0752b7223 */ /* 0x000fe2000000002b */
[C---:B------:R-:W-:Y:S01]  /*8890*/  FMUL R44, R114.reuse, R44 ;  /* 0x0000002c722c7220 */ /* 0x040fe20000400000 */
[----:B------:R-:W-:Y:S02]  /*88a0*/  HADD2.F32 R178, -RZ, R182.H1_H1 ;  /* 0x300000b6ffb27230 */ /* 0x000fe40000004100 */
[C---:B------:R-:W-:Y:S01]  /*88b0*/  FMUL R45, R114.reuse, R45 ;  /* 0x0000002d722d7220 */ /* 0x040fe20000400000 */
[C---:B------:R-:W-:Y:S01]  /*88c0*/  FMUL R46, R114.reuse, R46 ;  /* 0x0000002e722e7220 */ /* 0x040fe20000400000 */
[----:B------:R-:W-:Y:S01]  /*88d0*/  F2FP.F16.F32.PACK_AB R41, R43, R42 ;  /* 0x0000002a2b29723e */ /* 0x000fe200000000ff */
[C---:B------:R-:W-:Y:S01]  /*88e0*/  FFMA R44, R117.reuse, R177, R44 ;  /* 0x000000b1752c7223 */ /* 0x040fe2000000002c */
[C---:B------:R-:W-:Y:S01]  /*88f0*/  FFMA R45, R117.reuse, R178, R45 ;  /* 0x000000b2752d7223 */ /* 0x040fe2000000002d */
[----:B------:R-:W-:Y:S01]  /*8900*/  FFMA R46, R117, R179, R46 ;  /* 0x000000b3752e7223 */ /* 0x000fe2000000002e */
[C---:B------:R-:W-:Y:S01]  /*8910*/  FMUL R47, R114.reuse, R47 ;  /* 0x0000002f722f7220 */ /* 0x040fe20000400000 */
[--C-:B------:R-:W-:Y:S02]  /*8920*/  HADD2.F32 R181, -RZ, R188.reuse.H0_H0 ;  /* 0x200000bcffb57230 */ /* 0x100fe40000004100 */
[C---:B------:R-:W-:Y:S01]  /*8930*/  FMUL R32, R114.reuse, R32 ;  /* 0x0000002072207220 */ /* 0x040fe20000400000 */
[----:B------:R-:W-:Y:S01]  /*8940*/  HADD2.F32 R182, -RZ, R188.H1_H1 ;  /* 0x300000bcffb67230 */ /* 0x000fe20000004100 */
[----:B------:R-:W-:Y:S01]  /*8950*/  F2FP.F16.F32.PACK_AB R42, R45, R44 ;  /* 0x0000002c2d2a723e */ /* 0x000fe200000000ff */
[C---:B------:R-:W-:Y:S01]  /*8960*/  FFMA R47, R117.reuse, R180, R47 ;  /* 0x000000b4752f7223 */ /* 0x040fe2000000002f */
[----:B------:R-:W-:Y:S01]  /*8970*/  FFMA R32, R117, R181, R32 ;  /* 0x000000b575207223 */ /* 0x000fe20000000020 */
[C---:B------:R-:W-:Y:S01]  /*8980*/  FMUL R33, R114.reuse, R33 ;  /* 0x0000002172217220 */ /* 0x040fe20000400000 */
[C---:B------:R-:W-:Y:S01]  /*8990*/  FMUL R34, R114.reuse, R34 ;  /* 0x0000002272227220 */ /* 0x040fe20000400000 */
[C---:B------:R-:W-:Y:S01]  /*89a0*/  FMUL R35, R114.reuse, R35 ;  /* 0x0000002372237220 */ /* 0x040fe20000400000 */
[----:B------:R-:W-:Y:S01]  /*89b0*/  F2FP.F16.F32.PACK_AB R43, R47, R46 ;  /* 0x0000002e2f2b723e */ /* 0x000fe200000000ff */
[C---:B------:R-:W-:Y:S01]  /*89c0*/  FFMA R33, R117.reuse, R182, R33 ;  /* 0x000000b675217223 */ /* 0x040fe20000000021 */
[C---:B------:R-:W-:Y:S01]  /*89d0*/  FFMA R34, R117.reuse, R183, R34 ;  /* 0x000000b775227223 */ /* 0x040fe20000000022 */
[----:B------:R-:W-:Y:S01]  /*89e0*/  FFMA R35, R117, R184, R35 ;  /* 0x000000b875237223 */ /* 0x000fe20000000023 */
[C---:B------:R-:W-:Y:S01]  /*89f0*/  FMUL R36, R114.reuse, R36 ;  /* 0x0000002472247220 */ /* 0x040fe20000400000 */
[----:B------:R2:W-:Y:S01]  /*8a00*/  STSM.16.M88.4 [R205+0x3b00], R40 ;  /* 0x003b0028cd007844 */ /* 0x0005e20000000200 */
[----:B------:R-:W-:Y:S01]  /*8a10*/  F2FP.F16.F32.PACK_AB R32, R33, R32 ;  /* 0x000000202120723e */ /* 0x000fe200000000ff */
[C---:B------:R-:W-:Y:S01]  /*8a20*/  FMUL R37, R114.reuse, R37 ;  /* 0x0000002572257220 */ /* 0x040fe20000400000 */
[--C-:B------:R-:W-:Y:S01]  /*8a30*/  HADD2.F32 R187, -RZ, R191.reuse.H0_H0 ;  /* 0x200000bfffbb7230 */ /* 0x100fe20000004100 */
[----:B------:R-:W-:Y:S01]  /*8a40*/  F2FP.F16.F32.PACK_AB R33, R35, R34 ;  /* 0x000000222321723e */ /* 0x000fe200000000ff */
[C---:B------:R-:W-:Y:S01]  /*8a50*/  FFMA R36, R117.reuse, R185, R36 ;  /* 0x000000b975247223 */ /* 0x040fe20000000024 */
        /* <DEDUP_REMOVED lines=17> */
[--C-:B------:R-:W-:Y:S01]  /*8b70*/  HADD2.F32 R193, -RZ, R198.reuse.H0_H0 ;  /* 0x200000c6ffc17230 */ /* 0x100fe20000004100 */
[----:B------:R2:W-:Y:S01]  /*8b80*/  STSM.16.M88.4 [R205+0x4300], R32 ;  /* 0x00430020cd007844 */ /* 0x0005e20000000200 */
        /* <DEDUP_REMOVED lines=9> */
[C---:B------:R-:W-:Y:S01]  /*8c20*/  FMUL R31, R114.reuse, R31 ;  /* 0x0000001f721f7220 */ /* 0x040fe20000400000 */
[--C-:B------:R-:W-:Y:S02]  /*8c30*/  HADD2.F32 R197, -RZ, R204.reuse.H0_H0 ;  /* 0x200000ccffc57230 */ /* 0x100fe40000004100 */
[C---:B------:R-:W-:Y:S01]  /*8c40*/  FMUL R4, R114.reuse, R4 ;  /* 0x0000000472047220 */ /* 0x040fe20000400000 */
[----:B------:R-:W-:Y:S02]  /*8c50*/  HADD2.F32 R198, -RZ, R204.H1_H1 ;  /* 0x300000ccffc67230 */ /* 0x000fe40000004100 */
[C---:B------:R-:W-:Y:S01]  /*8c60*/  FMUL R5, R114.reuse, R5 ;  /* 0x0000000572057220 */ /* 0x040fe20000400000 */
[C---:B------:R-:W-:Y:S01]  /*8c70*/  FFMA R30, R117.reuse, R195, R30 ;  /* 0x000000c3751e7223 */ /* 0x040fe2000000001e */
[C---:B------:R-:W-:Y:S01]  /*8c80*/  FMUL R6, R114.reuse, R6 ;  /* 0x0000000672067220 */ /* 0x040fe20000400000 */
[C---:B------:R-:W-:Y:S01]  /*8c90*/  FFMA R31, R117.reuse, R196, R31 ;  /* 0x000000c4751f7223 */ /* 0x040fe2000000001f */
[--C-:B------:R-:W-:Y:S02]  /*8ca0*/  HADD2.F32 R201, -RZ, R206.reuse.H0_H0 ;  /* 0x200000ceffc97230 */ /* 0x100fe40000004100 */
[C---:B------:R-:W-:Y:S01]  /*8cb0*/  FMUL R7, R114.reuse, R7 ;  /* 0x0000000772077220 */ /* 0x040fe20000400000 */
[C---:B------:R-:W-:Y:S01]  /*8cc0*/  FFMA R4, R117.reuse, R197, R4 ;  /* 0x000000c575047223 */ /* 0x040fe20000000004 */
[----:B------:R-:W-:Y:S02]  /*8cd0*/  HADD2.F32 R202, -RZ, R206.H1_H1 ;  /* 0x300000ceffca7230 */ /* 0x000fe40000004100 */
        /* <DEDUP_REMOVED lines=8> */
[----:B------:R-:W-:Y:S01]  /*8d60*/  FMUL R11, R114, R11 ;  /* 0x0000000b720b7220 */ /* 0x000fe20000400000 */
[C---:B------:R-:W-:Y:S01]  /*8d70*/  FFMA R8, R117.reuse, R201, R8 ;  /* 0x000000c975087223 */ /* 0x040fe20000000008 */
[C---:B------:R-:W-:Y:S01]  /*8d80*/  FFMA R9, R117.reuse, R202, R9 ;  /* 0x000000ca75097223 */ /* 0x040fe20000000009 */
[C---:B------:R-:W-:Y:S01]  /*8d90*/  FFMA R10, R117.reuse, R203, R10 ;  /* 0x000000cb750a7223 */ /* 0x040fe2000000000a */
[----:B------:R-:W-:Y:S01]  /*8da0*/  FFMA R11, R117, R204, R11 ;  /* 0x000000cc750b7223 */ /* 0x000fe2000000000b */
[----:B------:R-:W-:Y:S01]  /*8db0*/  F2FP.F16.F32.PACK_AB R26, R29, R28 ;  /* 0x0000001c1d1a723e */ /* 0x000fe200000000ff */
[----:B------:R-:W-:Y:S01]  /*8dc0*/  UIADD3 UR59, UPT, UPT, UR56, 0x1, URZ ;  /* 0x00000001383b7890 */ /* 0x000fe2000fffe0ff */
[----:B------:R-:W-:Y:S01]  /*8dd0*/  F2FP.F16.F32.PACK_AB R27, R31, R30 ;  /* 0x0000001e1f1b723e */ /* 0x000fe200000000ff */
[----:B------:R-:W-:Y:S01]  /*8de0*/  BSSY.RECONVERGENT B0, `(.L_x_123) ;  /* 0x000004c000007945 */ /* 0x000fe20003800200 */
[----:B------:R-:W-:Y:S02]  /*8df0*/  F2FP.F16.F32.PACK_AB R4, R5, R4 ;  /* 0x000000040504723e */ /* 0x000fe400000000ff */
[----:B------:R-:W-:Y:S01]  /*8e00*/  F2FP.F16.F32.PACK_AB R5, R7, R6 ;  /* 0x000000060705723e */ /* 0x000fe200000000ff */
[----:B------:R2:W-:Y:S01]  /*8e10*/  STSM.16.M88.4 [R205+0x4b00], R24 ;  /* 0x004b0018cd007844 */ /* 0x0005e20000000200 */
[----:B------:R-:W-:Y:S02]  /*8e20*/  F2FP.F16.F32.PACK_AB R6, R9, R8 ;  /* 0x000000080906723e */ /* 0x000fe400000000ff */
[----:B------:R-:W-:Y:S05]  /*8e30*/  F2FP.F16.F32.PACK_AB R7, R11, R10 ;  /* 0x0000000a0b07723e */ /* 0x000fea00000000ff */
[----:B------:R2:W-:Y:S01]  /*8e40*/  STSM.16.M88.4 [R205+0x5300], R4 ;  /* 0x00530004cd007844 */ /* 0x0005e20000000200 */
[----:B------:R-:W-:Y:S01]  /*8e50*/  @!PT LDS RZ, [RZ] ;  /* 0x00000000fffff984 */ /* 0x000fe20000000800 */
[----:B------:R-:W-:Y:S01]  /*8e60*/  @!PT LDS RZ, [RZ] ;  /* 0x00000000fffff984 */ /* 0x000fe20000000800 */
[----:B------:R-:W-:Y:S01]  /*8e70*/  @!PT LDS RZ, [RZ] ;  /* 0x00000000fffff984 */ /* 0x000fe20000000800 */
[----:B------:R-:W-:Y:S01]  /*8e80*/  @!PT LDS RZ, [RZ] ;  /* 0x00000000fffff984 */ /* 0x000fe20000000800 */
[----:B------:R1:W-:Y:S07]  /*8e90*/  MEMBAR.ALL.CTA ;  /* 0x0000000000007992 */ /* 0x0003ee0000008000 */
[----:B-1----:R-:W1:Y:S02]  /*8ea0*/  FENCE.VIEW.ASYNC.S ;  /* 0x00000000000073c6 */ /* 0x002e640000000000 */
[----:B-1----:R-:W-:Y:S06]  /*8eb0*/  BAR.SYNC.DEFER_BLOCKING 0x1, 0x80 ;  /* 0x0042000000007b1d */ /* 0x002fec0000010000 */
[----:B------:R-:W-:Y:S05]  /*8ec0*/  @P0 BRA `(.L_x_124) ;  /* 0x0000000000f40947 */ /* 0x000fea0003800000 */
[----:B------:R-:W-:Y:S01]  /*8ed0*/  R2UR UR21, R219 ;  /* 0x00000000db1572ca */ /* 0x000fe200000e0000 */
[----:B------:R-:W-:Y:S01]  /*8ee0*/  UIADD3 UR62, UP0, UPT, UR60, 0x680, URZ ;  /* 0x000006803c3e7890 */ /* 0x000fe2000ff1e0ff */
[----:B------:R-:W-:Y:S01]  /*8ef0*/  R2UR UR22, R229 ;  /* 0x00000000e51672ca */ /* 0x000fe200000e0000 */
[----:B------:R-:W-:Y:S02]  /*8f00*/  UIMAD UR52, UR56, 0x5800, UR44 ;  /* 0x00005800383478a4 */ /* 0x000fe4000f8e022c */
[----:B------:R-:W-:Y:S02]  /*8f10*/  UIADD3.X UR63, UPT, UPT, URZ, UR61, URZ, UP0, !UPT ;  /* 0x0000003dff3f7290 */ /* 0x000fe400087fe4ff */
[----:B------:R-:W-:Y:S01]  /*8f20*/  UIADD3 UR20, UPT, UPT, UR52, 0x300, URZ ;  /* 0x0000030034147890 */ /* 0x000fe2000fffe0ff */
[----:B------:R-:W-:Y:S01]  /*8f30*/  UMOV UR23, UR36 ;  /* 0x0000002400177c82 */ /* 0x000fe20008000000 */
[----:B------:R-:W-:Y:S01]  /*8f40*/  UIADD3 UR16, UPT, UPT, UR52, 0xb00, URZ ;  /* 0x00000b0034107890 */ /* 0x000fe2000fffe0ff */
[----:B------:R-:W-:Y:S03]  /*8f50*/  UMOV UR19, UR36 ;  /* 0x0000002400137c82 */ /* 0x000fe60008000000 */
[----:B------:R-:W-:Y:S02]  /*8f60*/  UIMAD UR21, UR21, 0xb0, URZ ;  /* 0x000000b0151578a4 */ /* 0x000fe4000f8e02ff */
[----:B------:R-:W-:Y:S02]  /*8f70*/  USHF.L.U32 UR22, UR22, 0x6, URZ ;  /* 0x0000000616167899 */ /* 0x000fe400080006ff */
[----:B------:R-:W-:Y:S02]  /*8f80*/  UIADD3 UR17, UPT, UPT, UR21, 0x10, URZ ;  /* 0x0000001015117890 */ /* 0x000fe4000fffe0ff */
[----:B------:R-:W-:Y:S02]  /*8f90*/  UIADD3 UR12, UPT, UPT, UR52, 0x1300, URZ ;  /* 0x00001300340c7890 */ /* 0x000fe4000fffe0ff */
[----:B------:R-:W-:Y:S01]  /*8fa0*/  UIADD3 UR13, UPT, UPT, UR21, 0x20, URZ ;  /* 0x00000020150d7890 */ /* 0x000fe2000fffe0ff */
[----:B------:R-:W-:Y:S02]  /*8fb0*/  UMOV UR18, UR22 ;  /* 0x0000001600127c82 */ /* 0x000fe40008000000 */
[----:B------:R1:W-:Y:S01]  /*8fc0*/  UTMASTG.3D [UR20], [UR62] ;  /* 0x000000143e0073b5 */ /* 0x0003e20008010000 */
[----:B------:R-:W-:Y:S01]  /*8fd0*/  UMOV UR15, UR36 ;  /* 0x00000024000f7c82 */ /* 0x000fe20008000000 */
[----:B------:R-:W-:Y:S01]  /*8fe0*/  UMOV UR14, UR22 ;  /* 0x00000016000e7c82 */ /* 0x000fe20008000000 */
[----:B------:R-:W-:Y:S02]  /*8ff0*/  UIADD3 UR8, UPT, UPT, UR52, 0x1b00, URZ ;  /* 0x00001b0034087890 */ /* 0x000fe4000fffe0ff */
[----:B------:R-:W-:Y:S01]  /*9000*/  UIADD3 UR9, UPT, UPT, UR21, 0x30, URZ ;  /* 0x0000003015097890 */ /* 0x000fe2000fffe0ff */
[----:B------:R-:W-:Y:S01]  /*9010*/  UMOV UR11, UR36 ;  /* 0x00000024000b7c82 */ /* 0x000fe20008000000 */
[----:B------:R1:W-:Y:S01]  /*9020*/  UTMASTG.3D [UR16], [UR62] ;  /* 0x000000103e0073b5 */ /* 0x0003e20008010000 */
[----:B------:R-:W-:Y:S01]  /*9030*/  UMOV UR10, UR22 ;  /* 0x00000016000a7c82 */ /* 0x000fe20008000000 */
[----:B------:R-:W-:Y:S02]  /*9040*/  UIADD3 UR4, UPT, UPT, UR52, 0x2300, URZ ;  /* 0x0000230034047890 */ /* 0x000fe4000fffe0ff */
[----:B------:R-:W-:Y:S01]  /*9050*/  UIADD3 UR5, UPT, UPT, UR21, 0x40, URZ ;  /* 0x0000004015057890 */ /* 0x000fe2000fffe0ff */
[----:B------:R-:W-:Y:S01]  /*9060*/  UMOV UR7, UR36 ;  /* 0x0000002400077c82 */ /* 0x000fe20008000000 */
[----:B------:R-:W-:Y:S01]  /*9070*/  UMOV UR6, UR22 ;  /* 0x0000001600067c82 */ /* 0x000fe20008000000 */
[----:B------:R1:W-:Y:S01]  /*9080*/  UTMASTG.3D [UR12], [UR62] ;  /* 0x0000000c3e0073b5 */ /* 0x0003e20008010000 */
[----:B------:R-:W-:Y:S02]  /*9090*/  UIADD3 UR24, UPT, UPT, UR52, 0x2b00, URZ ;  /* 0x00002b0034187890 */ /* 0x000fe4000fffe0ff */
[----:B------:R-:W-:Y:S01]  /*90a0*/  UIADD3 UR25, UPT, UPT, UR21, 0x50, URZ ;  /* 0x0000005015197890 */ /* 0x000fe2000fffe0ff */
[----:B------:R-:W-:Y:S01]  /*90b0*/  UMOV UR27, UR36 ;  /* 0x00000024001b7c82 */ /* 0x000fe20008000000 */
[----:B------:R-:W-:Y:S01]  /*90c0*/  UMOV UR26, UR22 ;  /* 0x00000016001a7c82 */ /* 0x000fe20008000000 */
[----:B------:R-:W-:Y:S01]  /*90d0*/  UIADD3 UR28, UPT, UPT, UR52, 0x3300, URZ ;  /* 0x00003300341c7890 */ /* 0x000fe2000fffe0ff */
[----:B------:R1:W-:Y:S01]  /*90e0*/  UTMASTG.3D [UR8], [UR62] ;  /* 0x000000083e0073b5 */ /* 0x0003e20008010000 */
[----:B------:R-:W-:Y:S01]  /*90f0*/  UIADD3 UR29, UPT, UPT, UR21, 0x60, URZ ;  /* 0x00000060151d7890 */ /* 0x000fe2000fffe0ff */
[----:B------:R-:W-:Y:S01]  /*9100*/  UMOV UR31, UR36 ;  /* 0x00000024001f7c82 */ /* 0x000fe20008000000 */
[----:B------:R-:W-:Y:S01]  /*9110*/  UMOV UR30, UR22 ;  /* 0x00000016001e7c82 */ /* 0x000fe20008000000 */
[----:B------:R-:W-:Y:S02]  /*9120*/  UIADD3 UR32, UPT, UPT, UR52, 0x3b00, URZ ;  /* 0x00003b0034207890 */ /* 0x000fe4000fffe0ff */
[----:B------:R-:W-:Y:S01]  /*9130*/  UIADD3 UR33, UPT, UPT, UR21, 0x70, URZ ;  /* 0x0000007015217890 */ /* 0x000fe2000fffe0ff */
        /* <DEDUP_REMOVED lines=17> */
[----:B------:R1:W-:Y:S01]  /*9250*/  UTMASTG.3D [UR32], [UR62] ;  /* 0x000000203e0073b5 */ /* 0x0003e20008010000 */
[----:B------:R1:W-:Y:S01]  /*9260*/  UTMASTG.3D [UR40], [UR62] ;  /* 0x000000283e0073b5 */ /* 0x0003e20008010000 */
[----:B------:R1:W-:Y:S04]  /*9270*/  UTMASTG.3D [UR48], [UR62] ;  /* 0x000000303e0073b5 */ /* 0x0003e80008010000 */
[----:B------:R1:W-:Y:S02]  /*9280*/  UTMASTG.3D [UR52], [UR62] ;  /* 0x000000343e0073b5 */ /* 0x0003e40008010000 */
[----:B-1----:R0:W-:Y:S02]  /*9290*/  UTMACMDFLUSH ;  /* 0x00000000000079b7 */ /* 0x0021e40000000000 */
.L_x_124:
[----:B------:R-:W-:Y:S05]  /*92a0*/  BSYNC.RECONVERGENT B0 ;  /* 0x0000000000007941 */ /* 0x000fea0003800200 */
.L_x_123:
[----:B------:R-:W-:Y:S04]  /*92b0*/  BSSY.RECONVERGENT B0, `(.L_x_125) ;  /* 0x0000003000007945 */ /* 0x000fe80003800200 */
[----:B------:R-:W-:Y:S05]  /*92c0*/  @P0 BRA `(.L_x_126) ;  /* 0x0000000000040947 */ /* 0x000fea0003800000 */
[----:B------:R-:W-:Y:S04]  /*92d0*/  DEPBAR.LE SB0, 0x0 ;  /* 0x000080000000791a */ /* 0x000fe80000000000 */
.L_x_126:
[----:B------:R-:W-:Y:S05]  /*92e0*/  BSYNC.RECONVERGENT B0 ;  /* 0x0000000000007941 */ /* 0x000fea0003800200 */
.L_x_125:
[----:B------:R-:W-:Y:S01]  /*92f0*/  BAR.SYNC.DEFER_BLOCKING 0x1, 0x80 ;  /* 0x0042000000007b1d */ /* 0x000fe20000010000 */
[----:B------:R-:W-:Y:S01]  /*9300*/  UIADD3 UR45, UPT, UPT, UR45, 0x1, URZ ;  /* 0x000000012d2d7890 */ /* 0x000fe2000fffe0ff */
[----:B------:R-:W-:Y:S03]  /*9310*/  IADD3 R112, PT, PT, R112, 0x1, RZ ;  /* 0x0000000170707810 */ /* 0x000fe60007ffe0ff */
[----:B------:R-:W-:Y:S09]  /*9320*/  UISETP.NE.AND UP0, UPT, UR45, URZ, UPT ;  /* 0x000000ff2d00728c */ /* 0x000ff2000bf05270 */
[----:B------:R-:W-:Y:S05]  /*9330*/  BRA.U !UP0, `(.L_x_127) ;  /* 0x0000000108287547 */ /* 0x000fea000b800000 */
[----:B------:R-:W-:Y:S01]  /*9340*/  ISETP.NE.AND P0, PT, R244, RZ, PT ;  /* 0x000000fff400720c */ /* 0x000fe20003f05270 */
[----:B------:R-:W-:Y:S11]  /*9350*/  IMAD.U32 R0, RZ, RZ, UR37 ;  /* 0x00000025ff007e24 */ /* 0x000ff6000f8e00ff */
[----:B------:R-:W-:Y:S01]  /*9360*/  @!UPT UIADD3 URZ, UPT, UPT, URZ, URZ, URZ ;  /* 0x000000fffffff290 */ /* 0x000fe2000fffe0ff */
[C---:B------:R-:W-:Y:S01]  /*9370*/  @P0 LEA R3, R237.reuse, UR44, 0x3 ;  /* 0x0000002ced030c11 */ /* 0x040fe2000f8e18ff */
[----:B------:R-:W-:Y:S04]  /*9380*/  VIADD R237, R237, 0x1 ;  /* 0x00000001eded7836 */ /* 0x000fe80000000000 */
[----:B------:R-:W-:Y:S05]  /*9390*/  @P0 VIADD R3, R3, 0x190 ;  /* 0x0000019003030836 */ /* 0x000fea0000000000 */
[----:B------:R-:W-:Y:S04]  /*93a0*/  @P0 PRMT R0, R0, 0x654, R3 ;  /* 0x0000065400000816 */ /* 0x000fe80000000003 */
[----:B------:R1:W-:Y:S01]  /*93b0*/  @P0 SYNCS.ARRIVE.TRANS64.RED.A1T0 RZ, [R0+URZ], RZ ;  /* 0x000000ff00ff09a7 */ /* 0x0003e200081004ff */
[C---:B------:R-:W-:Y:S04]  /*93c0*/  ISETP.NE.AND P0, PT, R237.reuse, 0x2, PT ;  /* 0x00000002ed00780c */ /* 0x040fe80003f05270 */
[----:B------:R-:W-:Y:S09]  /*93d0*/  SEL R237, R237, RZ, P0 ;  /* 0x000000ffeded7207 */ /* 0x000ff20000000000 */
.L_x_127:
[----:B------:R-:W-:Y:S01]  /*93e0*/  ISETP.NE.AND P2, PT, R242, RZ, PT ;  /* 0x000000fff200720c */ /* 0x000fe20003f45270 */
[----:B------:R-:W-:Y:S01]  /*93f0*/  UISETP.NE.AND UP0, UPT, UR59, 0x2, UPT ;  /* 0x000000023b00788c */ /* 0x000fe2000bf05270 */
[----:B------:R-:W-:Y:S01]  /*9400*/  ISETP.NE.AND P0, PT, R243, 0x2, PT ;  /* 0x00000002f300780c */ /* 0x000fe20003f05270 */
[----:B------:R-:W-:Y:S01]  /*9410*/  IMAD.IADD R219, R111, 0x1, R218 ;  /* 0x000000016fdb7824 */ /* 0x000fe200078e02da */
[----:B------:R-:W-:Y:S01]  /*9420*/  ISETP.NE.AND P1, PT, R112, 0x4, PT ;  /* 0x000000047000780c */ /* 0x000fe20003f25270 */
[----:B------:R-:W-:Y:S01]  /*9430*/  USEL UR4, URZ, 0x1, UP0 ;  /* 0x00000001ff047887 */ /* 0x000fe20008000000 */
[----:B------:R-:W-:Y:S01]  /*9440*/  SEL R3, RZ, 0x1, P0 ;  /* 0x00000001ff037807 */ /* 0x000fe20000000000 */
[----:B------:R-:W-:Y:S01]  /*9450*/  USEL UR56, UR59, URZ, UP0 ;  /* 0x000000ff3b387287 */ /* 0x000fe20008000000 */
[----:B-1----:R-:W-:Y:S01]  /*9460*/  SEL R0, RZ, 0x1, P1 ;  /* 0x00000001ff007807 */ /* 0x002fe20000800000 */
[----:B------:R-:W-:Y:S01]  /*9470*/  IMAD.IADD R229, R113, 0x1, R228 ;  /* 0x0000000171e57824 */ /* 0x000fe200078e02e4 */
[----:B------:R-:W-:Y:S02]  /*9480*/  LOP3.LUT R238, R238, R3, RZ, 0x3c, !PT ;  /* 0x00000003eeee7212 */ /* 0x000fe400078e3cff */
[----:B------:R-:W-:Y:S02]  /*9490*/  LOP3.LUT R240, R240, UR4, RZ, 0x3c, !PT ;  /* 0x00000004f0f07c12 */ /* 0x000fe4000f8e3cff */
[----:B------:R-:W-:Y:S02]  /*94a0*/  @P2 R2UR UR36, R236 ;  /* 0x00000000ec2422ca */ /* 0x000fe400000e0000 */
[----:B------:R-:W-:Y:S02]  /*94b0*/  LOP3.LUT R239, R239, R0, RZ, 0x3c, !PT ;  /* 0x00000000efef7212 */ /* 0x000fe400078e3cff */
[----:B------:R-:W-:Y:S02]  /*94c0*/  SEL R243, R243, RZ, P0 ;  /* 0x000000fff3f37207 */ /* 0x000fe40000000000 */
[----:B------:R-:W-:Y:S01]  /*94d0*/  SEL R112, R112, RZ, P1 ;  /* 0x000000ff70707207 */ /* 0x000fe20000800000 */
[----:B------:R-:W-:Y:S08]  /*94e0*/  @P2 BRA `(.L_x_128) ;  /* 0xffffffc4004c2947 */ /* 0x000ff0000383ffff */
[----:B------:R-:W-:-:S09]  /*94f0*/  UISETP.NE.AND UP0, UPT, UR58, URZ, UPT ;  /* 0x000000ff3a00728c */ /* 0x000fd2000bf05270 */
[----:B------:R-:W-:Y:S05]  /*9500*/  BRA.U !UP0, `(.L_x_129) ;  /* 0x0000000108487547 */ /* 0x000fea000b800000 */
[----:B------:R-:W1:Y:S02]  /*9510*/  LDCU.64 UR4, c[0x0][0x890] ;  /* 0x00011200ff0477ac */ /* 0x000e640008000a00 */
[----:B-1----:R-:W-:-:S04]  /*9520*/  UISETP.NE.U32.AND UP0, UPT, UR4, URZ, UPT ;  /* 0x000000ff0400728c */ /* 0x002fc8000bf05070 */
[----:B------:R-:W-:-:S09]  /*9530*/  UISETP.NE.AND.EX UP0, UPT, UR5, URZ, UPT, UP0 ;  /* 0x000000ff0500728c */ /* 0x000fd2000bf05300 */
[----:B------:R-:W-:Y:S05]  /*9540*/  BRA.U UP0, `(.L_x_130) ;  /* 0x00000001000c7547 */ /* 0x000fea000b800000 */
[----:B------:R-:W-:-:S13]  /*9550*/  FSETP.NEU.AND P0, PT, R117, RZ, PT ;  /* 0x000000ff7500720b */ /* 0x000fda0003f0d000 */
[----:B------:R-:W-:Y:S05]  /*9560*/  @!P0 EXIT ;  /* 0x000000000000894d */ /* 0x000fea0003800000 */
[----:B------:R-:W-:Y:S05]  /*9570*/  BRA `(.L_x_129) ;  /* 0x00000000002c7947 */ /* 0x000fea0003800000 */
.L_x_130:
[----:B------:R-:W-:Y:S01]  /*9580*/  LOP3.LUT P0, RZ, R230, 0xff, RZ, 0xc0, !PT ;  /* 0x000000ffe6ff7812 */ /* 0x000fe2000780c0ff */
[----:B------:R-:W-:-:S12]  /*9590*/  BSSY.RECONVERGENT B0, `(.L_x_129) ;  /* 0x0000009000007945 */ /* 0x000fd80003800200 */
[----:B------:R-:W-:Y:S05]  /*95a0*/  @P0 BRA `(.L_x_131) ;  /* 0x0000000000140947 */ /* 0x000fea0003800000 */
[----:B------:R-:W1:Y:S02]  /*95b0*/  LDCU.64 UR4, c[0x0][0x888] ;  /* 0x00011100ff0477ac */ /* 0x000e640008000a00 */
[----:B-1----:R-:W-:-:S04]  /*95c0*/  ISETP.NE.U32.AND P0, PT, RZ, UR4, PT ;  /* 0x00000004ff007c0c */ /* 0x002fc8000bf05070 */
[----:B------:R-:W-:-:S13]  /*95d0*/  ISETP.NE.AND.EX P0, PT, RZ, UR5, PT, P0 ;  /* 0x00000005ff007c0c */ /* 0x000fda000bf05300 */
[----:B------:R-:W-:Y:S05]  /*95e0*/  @!P0 EXIT ;  /* 0x000000000000894d */ /* 0x000fea0003800000 */
[----:B------:R-:W-:Y:S05]  /*95f0*/  BRA `(.L_x_132) ;  /* 0x0000000000087947 */ /* 0x000fea0003800000 */
.L_x_131:
[----:B------:R-:W-:-:S13]  /*9600*/  FSETP.NEU.AND P0, PT, R117, RZ, PT ;  /* 0x000000ff7500720b */ /* 0x000fda0003f0d000 */
[----:B------:R-:W-:Y:S05]  /*9610*/  @!P0 EXIT ;  /* 0x000000000000894d */ /* 0x000fea0003800000 */
.L_x_132:
[----:B------:R-:W-:Y:S05]  /*9620*/  BSYNC.RECONVERGENT B0 ;  /* 0x0000000000007941 */ /* 0x000fea0003800200 */
.L_x_129:
[----:B------:R-:W-:-:S04]  /*9630*/  DEPBAR.LE SB0, 0x0 ;  /* 0x000080000000791a */ /* 0x000fc80000000000 */
[----:B------:R-:W-:Y:S05]  /*9640*/  EXIT ;  /* 0x000000000000794d */ /* 0x000fea0003800000 */
.L_x_20:
[----:B--2---:R2:W1:Y:S02]  /*9650*/  SYNCS.PHASECHK.TRANS64.TRYWAIT P0, [R3+URZ+0x220], R2 ;  /* 0x00022002030075a7 */ /* 0x00446400080011ff */
[----:B-1----:R-:W-:Y:S05]  /*9660*/  @!P0 NANOSLEEP.SYNCS 0x989680 ;  /* 0x009896800000895d */ /* 0x002fea0003900000 */
[----:B------:R-:W1:Y:S02]  /*9670*/  @!P0 SYNCS.PHASECHK.TRANS64 P0, [R3+URZ+0x220], R2 ;  /* 0x00022002030085a7 */ /* 0x000e6400080010ff */
[----:B-1----:R-:W-:Y:S05]  /*9680*/  @!P0 BRA `(.L_x_20) ;  /* 0xfffffffc00f08947 */ /* 0x002fea000383ffff */
[----:B------:R-:W-:Y:S05]  /*9690*/  BRA `(.L_x_133) ;  /* 0xffffff8000707947 */ /* 0x000fea000383ffff */
.L_x_23:
[----:B-1----:R-:W-:Y:S07]  /*96a0*/  MOV R2, UR33 ;  /* 0x0000002100027c02 */ /* 0x002fee0008000f00 */
.L_x_134:
[----:B-1----:R1:W2:Y:S02]  /*96b0*/  SYNCS.PHASECHK.TRANS64.TRYWAIT P0, [R2+URZ+0xc0], R5 ;  /* 0x0000c005020075a7 */ /* 0x0022a400080011ff */
[----:B--2---:R-:W-:Y:S05]  /*96c0*/  @!P0 NANOSLEEP.SYNCS 0x989680 ;  /* 0x009896800000895d */ /* 0x004fea0003900000 */
[----:B------:R-:W2:Y:S02]  /*96d0*/  @!P0 SYNCS.PHASECHK.TRANS64 P0, [R2+URZ+0xc0], R5 ;  /* 0x0000c005020085a7 */ /* 0x000ea400080010ff */
[----:B--2---:R-:W-:Y:S05]  /*96e0*/  @!P0 BRA `(.L_x_134) ;  /* 0xfffffffc00f08947 */ /* 0x004fea000383ffff */
[----:B------:R-:W-:Y:S05]  /*96f0*/  BRA `(.L_x_22) ;  /* 0xffffff8000c07947 */ /* 0x000fea000383ffff */
.L_x_29:
[----:B-1----:R-:W-:Y:S07]  /*9700*/  MOV R2, UR17 ;  /* 0x0000001100027c02 */ /* 0x002fee0008000f00 */
.L_x_135:
[----:B-1----:R1:W2:Y:S02]  /*9710*/  SYNCS.PHASECHK.TRANS64.TRYWAIT P0, [R2+URZ+0xc0], R5 ;  /* 0x0000c005020075a7 */ /* 0x0022a400080011ff */
[----:B--2---:R-:W-:Y:S05]  /*9720*/  @!P0 NANOSLEEP.SYNCS 0x989680 ;  /* 0x009896800000895d */ /* 0x004fea0003900000 */
[----:B------:R-:W2:Y:S02]  /*9730*/  @!P0 SYNCS.PHASECHK.TRANS64 P0, [R2+URZ+0xc0], R5 ;  /* 0x0000c005020085a7 */ /* 0x000ea400080010ff */
[----:B--2---:R-:W-:Y:S05]  /*9740*/  @!P0 BRA `(.L_x_135) ;  /* 0xfffffffc00f08947 */ /* 0x004fea000383ffff */
[----:B------:R-:W-:Y:S05]  /*9750*/  BRA `(.L_x_28) ;  /* 0xffffff8400687947 */ /* 0x000fea000383ffff */
.L_x_33:
[----:B-1----:R1:W2:Y:S02]  /*9760*/  SYNCS.PHASECHK.TRANS64.TRYWAIT P0, [R2+URZ+0x1b0], R3 ;  /* 0x0001b003020075a7 */ /* 0x0022a400080011ff */
[----:B--2---:R-:W-:Y:S05]  /*9770*/  @!P0 NANOSLEEP.SYNCS 0x989680 ;  /* 0x009896800000895d */ /* 0x004fea0003900000 */
[----:B------:R-:W2:Y:S02]  /*9780*/  @!P0 SYNCS.PHASECHK.TRANS64 P0, [R2+URZ+0x1b0], R3 ;  /* 0x0001b003020085a7 */ /* 0x000ea400080010ff */
[----:B--2---:R-:W-:Y:S05]  /*9790*/  @!P0 BRA `(.L_x_33) ;  /* 0xfffffffc00f08947 */ /* 0x004fea000383ffff */
[----:B------:R-:W-:Y:S05]  /*97a0*/  BRA `(.L_x_136) ;  /* 0xffffff8400f87947 */ /* 0x000fea000383ffff */
.L_x_37:
[----:B----4-:R-:W-:-:S07]  /*97b0*/  MOV R0, UR5 ;  /* 0x0000000500007c02 */ /* 0x010fce0008000f00 */
.L_x_137:
[----:B-1----:R1:W2:Y:S02]  /*97c0*/  SYNCS.PHASECHK.TRANS64.TRYWAIT P0, [R0+URZ], R3 ;  /* 0x00000003000075a7 */ /* 0x0022a400080011ff */
[----:B--2---:R-:W-:Y:S05]  /*97d0*/  @!P0 NANOSLEEP.SYNCS 0x989680 ;  /* 0x009896800000895d */ /* 0x004fea0003900000 */
[----:B------:R-:W2:Y:S02]  /*97e0*/  @!P0 SYNCS.PHASECHK.TRANS64 P0, [R0+URZ], R3 ;  /* 0x00000003000085a7 */ /* 0x000ea400080010ff */
[----:B--2---:R-:W-:Y:S05]  /*97f0*/  @!P0 BRA `(.L_x_137) ;  /* 0xfffffffc00f08947 */ /* 0x004fea000383ffff */
[----:B------:R-:W-:Y:S05]  /*9800*/  BRA `(.L_x_138) ;  /* 0xffffff8c00687947 */ /* 0x000fea000383ffff */
.L_x_38:
[----:B----4-:R-:W-:-:S07]  /*9810*/  MOV R0, UR5 ;  /* 0x0000000500007c02 */ /* 0x010fce0008000f00 */
.L_x_139:
[----:B-1----:R1:W2:Y:S02]  /*9820*/  SYNCS.PHASECHK.TRANS64.TRYWAIT P0, [R0+URZ], R3 ;  /* 0x00000003000075a7 */ /* 0x0022a400080011ff */
[----:B--2---:R-:W-:Y:S05]  /*9830*/  @!P0 NANOSLEEP.SYNCS 0x989680 ;  /* 0x009896800000895d */ /* 0x004fea0003900000 */
[----:B------:R-:W2:Y:S02]  /*9840*/  @!P0 SYNCS.PHASECHK.TRANS64 P0, [R0+URZ], R3 ;  /* 0x00000003000085a7 */ /* 0x000ea400080010ff */
[----:B--2---:R-:W-:Y:S05]  /*9850*/  @!P0 BRA `(.L_x_139) ;  /* 0xfffffffc00f08947 */ /* 0x004fea000383ffff */
[----:B------:R-:W-:Y:S05]  /*9860*/  BRA `(.L_x_140) ;  /* 0xffffff8c00747947 */ /* 0x000fea000383ffff */
.L_x_39:
[----:B----4-:R-:W-:-:S07]  /*9870*/  MOV R0, UR5 ;  /* 0x0000000500007c02 */ /* 0x010fce0008000f00 */
.L_x_141:
[----:B-1----:R1:W2:Y:S02]  /*9880*/  SYNCS.PHASECHK.TRANS64.TRYWAIT P0, [R0+URZ], R3 ;  /* 0x00000003000075a7 */ /* 0x0022a400080011ff */
[----:B--2---:R-:W-:Y:S05]  /*9890*/  @!P0 NANOSLEEP.SYNCS 0x989680 ;  /* 0x009896800000895d */ /* 0x004fea0003900000 */
[----:B------:R-:W2:Y:S02]  /*98a0*/  @!P0 SYNCS.PHASECHK.TRANS64 P0, [R0+URZ], R3 ;  /* 0x00000003000085a7 */ /* 0x000ea400080010ff */
[----:B--2---:R-:W-:Y:S05]  /*98b0*/  @!P0 BRA `(.L_x_141) ;  /* 0xfffffffc00f08947 */ /* 0x004fea000383ffff */
[----:B------:R-:W-:Y:S05]  /*98c0*/  BRA `(.L_x_142) ;  /* 0xffffff8c00807947 */ /* 0x000fea000383ffff */
.L_x_40:
[----:B----4-:R-:W-:-:S07]  /*98d0*/  MOV R0, UR5 ;  /* 0x0000000500007c02 */ /* 0x010fce0008000f00 */
.L_x_143:
[----:B-1----:R1:W2:Y:S02]  /*98e0*/  SYNCS.PHASECHK.TRANS64.TRYWAIT P0, [R0+URZ], R3 ;  /* 0x00000003000075a7 */ /* 0x0022a400080011ff */
[----:B--2---:R-:W-:Y:S05]  /*98f0*/  @!P0 NANOSLEEP.SYNCS 0x989680 ;  /* 0x009896800000895d */ /* 0x004fea0003900000 */
[----:B------:R-:W2:Y:S02]  /*9900*/  @!P0 SYNCS.PHASECHK.TRANS64 P0, [R0+URZ], R3 ;  /* 0x00000003000085a7 */ /* 0x000ea400080010ff */
[----:B--2---:R-:W-:Y:S05]  /*9910*/  @!P0 BRA `(.L_x_143) ;  /* 0xfffffffc00f08947 */ /* 0x004fea000383ffff */
[----:B------:R-:W-:Y:S05]  /*9920*/  BRA `(.L_x_144) ;  /* 0xffffff8c008c7947 */ /* 0x000fea000383ffff */
.L_x_41:
[----:B----4-:R-:W-:-:S07]  /*9930*/  MOV R0, UR5 ;  /* 0x0000000500007c02 */ /* 0x010fce0008000f00 */
.L_x_145:
[----:B-1----:R1:W2:Y:S02]  /*9940*/  SYNCS.PHASECHK.TRANS64.TRYWAIT P0, [R0+URZ], R3 ;  /* 0x00000003000075a7 */ /* 0x0022a400080011ff */
[----:B--2---:R-:W-:Y:S05]  /*9950*/  @!P0 NANOSLEEP.SYNCS 0x989680 ;  /* 0x009896800000895d */ /* 0x004fea0003900000 */
[----:B------:R-:W2:Y:S02]  /*9960*/  @!P0 SYNCS.PHASECHK.TRANS64 P0, [R0+URZ], R3 ;  /* 0x00000003000085a7 */ /* 0x000ea400080010ff */
[----:B--2---:R-:W-:Y:S05]  /*9970*/  @!P0 BRA `(.L_x_145) ;  /* 0xfffffffc00f08947 */ /* 0x004fea000383ffff */
[----:B------:R-:W-:Y:S05]  /*9980*/  BRA `(.L_x_146) ;  /* 0xffffff8c00987947 */ /* 0x000fea000383ffff */
.L_x_42:
[----:B----4-:R-:W-:-:S07]  /*9990*/  MOV R0, UR5 ;  /* 0x0000000500007c02 */ /* 0x010fce0008000f00 */
.L_x_147:
[----:B-1----:R1:W2:Y:S02]  /*99a0*/  SYNCS.PHASECHK.TRANS64.TRYWAIT P0, [R0+URZ], R3 ;  /* 0x00000003000075a7 */ /* 0x0022a400080011ff */
[----:B--2---:R-:W-:Y:S05]  /*99b0*/  @!P0 NANOSLEEP.SYNCS 0x989680 ;  /* 0x009896800000895d */ /* 0x004fea0003900000 */
[----:B------:R-:W2:Y:S02]  /*99c0*/  @!P0 SYNCS.PHASECHK.TRANS64 P0, [R0+URZ], R3 ;  /* 0x00000003000085a7 */ /* 0x000ea400080010ff */
[----:B--2---:R-:W-:Y:S05]  /*99d0*/  @!P0 BRA `(.L_x_147) ;  /* 0xfffffffc00f08947 */ /* 0x004fea000383ffff */
[----:B------:R-:W-:Y:S05]  /*99e0*/  BRA `(.L_x_148) ;  /* 0xffffff8c00a47947 */ /* 0x000fea000383ffff */
.L_x_43:
[----:B----4-:R-:W-:-:S07]  /*99f0*/  MOV R0, UR5 ;  /* 0x0000000500007c02 */ /* 0x010fce0008000f00 */
.L_x_149:
[----:B-1----:R1:W2:Y:S02]  /*9a00*/  SYNCS.PHASECHK.TRANS64.TRYWAIT P0, [R0+URZ], R3 ;  /* 0x00000003000075a7 */ /* 0x0022a400080011ff */
[----:B--2---:R-:W-:Y:S05]  /*9a10*/  @!P0 NANOSLEEP.SYNCS 0x989680 ;  /* 0x009896800000895d */ /* 0x004fea0003900000 */
[----:B------:R-:W2:Y:S02]  /*9a20*/  @!P0 SYNCS.PHASECHK.TRANS64 P0, [R0+URZ], R3 ;  /* 0x00000003000085a7 */ /* 0x000ea400080010ff */
[----:B--2---:R-:W-:Y:S05]  /*9a30*/  @!P0 BRA `(.L_x_149) ;  /* 0xfffffffc00f08947 */ /* 0x004fea000383ffff */
[----:B------:R-:W-:Y:S05]  /*9a40*/  BRA `(.L_x_150) ;  /* 0xffffff8c00b07947 */ /* 0x000fea000383ffff */
.L_x_44:
[----:B----4-:R-:W-:-:S07]  /*9a50*/  MOV R0, UR5 ;  /* 0x0000000500007c02 */ /* 0x010fce0008000f00 */
.L_x_151:
[----:B-1----:R1:W2:Y:S02]  /*9a60*/  SYNCS.PHASECHK.TRANS64.TRYWAIT P0, [R0+URZ], R3 ;  /* 0x00000003000075a7 */ /* 0x0022a400080011ff */
[----:B--2---:R-:W-:Y:S05]  /*9a70*/  @!P0 NANOSLEEP.SYNCS 0x989680 ;  /* 0x009896800000895d */ /* 0x004fea0003900000 */
[----:B------:R-:W2:Y:S02]  /*9a80*/  @!P0 SYNCS.PHASECHK.TRANS64 P0, [R0+URZ], R3 ;  /* 0x00000003000085a7 */ /* 0x000ea400080010ff */
[----:B--2---:R-:W-:Y:S05]  /*9a90*/  @!P0 BRA `(.L_x_151) ;  /* 0xfffffffc00f08947 */ /* 0x004fea000383ffff */
[----:B------:R-:W-:Y:S05]  /*9aa0*/  BRA `(.L_x_152) ;  /* 0xffffff8c00bc7947 */ /* 0x000fea000383ffff */
.L_x_45:
[----:B----4-:R-:W-:-:S07]  /*9ab0*/  MOV R0, UR5 ;  /* 0x0000000500007c02 */ /* 0x010fce0008000f00 */
.L_x_153:
[----:B-1----:R1:W2:Y:S02]  /*9ac0*/  SYNCS.PHASECHK.TRANS64.TRYWAIT P0, [R0+URZ], R3 ;  /* 0x00000003000075a7 */ /* 0x0022a400080011ff */
[----:B--2---:R-:W-:Y:S05]  /*9ad0*/  @!P0 NANOSLEEP.SYNCS 0x989680 ;  /* 0x009896800000895d */ /* 0x004fea0003900000 */
[----:B------:R-:W2:Y:S02]  /*9ae0*/  @!P0 SYNCS.PHASECHK.TRANS64 P0, [R0+URZ], R3 ;  /* 0x00000003000085a7 */ /* 0x000ea400080010ff */
[----:B--2---:R-:W-:Y:S05]  /*9af0*/  @!P0 BRA `(.L_x_153) ;  /* 0xfffffffc00f08947 */ /* 0x004fea000383ffff */
[----:B------:R-:W-:Y:S05]  /*9b00*/  BRA `(.L_x_154) ;  /* 0xffffff8c00c87947 */ /* 0x000fea000383ffff */
.L_x_46:
[----:B----4-:R-:W-:-:S07]  /*9b10*/  MOV R0, UR5 ;  /* 0x0000000500007c02 */ /* 0x010fce0008000f00 */
.L_x_155:
[----:B-1----:R1:W2:Y:S02]  /*9b20*/  SYNCS.PHASECHK.TRANS64.TRYWAIT P0, [R0+URZ], R3 ;  /* 0x00000003000075a7 */ /* 0x0022a400080011ff */
[----:B--2---:R-:W-:Y:S05]  /*9b30*/  @!P0 NANOSLEEP.SYNCS 0x989680 ;  /* 0x009896800000895d */ /* 0x004fea0003900000 */
[----:B------:R-:W2:Y:S02]  /*9b40*/  @!P0 SYNCS.PHASECHK.TRANS64 P0, [R0+URZ], R3 ;  /* 0x00000003000085a7 */ /* 0x000ea400080010ff */
[----:B--2---:R-:W-:Y:S05]  /*9b50*/  @!P0 BRA `(.L_x_155) ;  /* 0xfffffffc00f08947 */ /* 0x004fea000383ffff */
[----:B------:R-:W-:Y:S05]  /*9b60*/  BRA `(.L_x_156) ;  /* 0xffffff8c00d47947 */ /* 0x000fea000383ffff */
.L_x_47:
[----:B----4-:R-:W-:-:S07]  /*9b70*/  MOV R0, UR5 ;  /* 0x0000000500007c02 */ /* 0x010fce0008000f00 */
.L_x_157:
[----:B-1----:R1:W2:Y:S02]  /*9b80*/  SYNCS.PHASECHK.TRANS64.TRYWAIT P0, [R0+URZ], R3 ;  /* 0x00000003000075a7 */ /* 0x0022a400080011ff */
[----:B--2---:R-:W-:Y:S05]  /*9b90*/  @!P0 NANOSLEEP.SYNCS 0x989680 ;  /* 0x009896800000895d */ /* 0x004fea0003900000 */
[----:B------:R-:W2:Y:S02]  /*9ba0*/  @!P0 SYNCS.PHASECHK.TRANS64 P0, [R0+URZ], R3 ;  /* 0x00000003000085a7 */ /* 0x000ea400080010ff */
[----:B--2---:R-:W-:Y:S05]  /*9bb0*/  @!P0 BRA `(.L_x_157) ;  /* 0xfffffffc00f08947 */ /* 0x004fea000383ffff */
[----:B------:R-:W-:Y:S05]  /*9bc0*/  BRA `(.L_x_158) ;  /* 0xffffff8c00e07947 */ /* 0x000fea000383ffff */
.L_x_48:
[----:B----4-:R-:W-:-:S07]  /*9bd0*/  MOV R0, UR5 ;  /* 0x0000000500007c02 */ /* 0x010fce0008000f00 */
.L_x_159:
[----:B-1----:R1:W2:Y:S02]  /*9be0*/  SYNCS.PHASECHK.TRANS64.TRYWAIT P0, [R0+URZ], R3 ;  /* 0x00000003000075a7 */ /* 0x0022a400080011ff */
[----:B--2---:R-:W-:Y:S05]  /*9bf0*/  @!P0 NANOSLEEP.SYNCS 0x989680 ;  /* 0x009896800000895d */ /* 0x004fea0003900000 */
[----:B------:R-:W2:Y:S02]  /*9c00*/  @!P0 SYNCS.PHASECHK.TRANS64 P0, [R0+URZ], R3 ;  /* 0x00000003000085a7 */ /* 0x000ea400080010ff */
[----:B--2---:R-:W-:Y:S05]  /*9c10*/  @!P0 BRA `(.L_x_159) ;  /* 0xfffffffc00f08947 */ /* 0x004fea000383ffff */
[----:B------:R-:W-:Y:S05]  /*9c20*/  BRA `(.L_x_160) ;  /* 0xffffff8c00ec7947 */ /* 0x000fea000383ffff */
.L_x_49:
[----:B----4-:R-:W-:-:S07]  /*9c30*/  MOV R0, UR5 ;  /* 0x0000000500007c02 */ /* 0x010fce0008000f00 */
.L_x_161:
[----:B-1----:R1:W2:Y:S02]  /*9c40*/  SYNCS.PHASECHK.TRANS64.TRYWAIT P0, [R0+URZ], R3 ;  /* 0x00000003000075a7 */ /* 0x0022a400080011ff */
[----:B--2---:R-:W-:Y:S05]  /*9c50*/  @!P0 NANOSLEEP.SYNCS 0x989680 ;  /* 0x009896800000895d */ /* 0x004fea0003900000 */
[----:B------:R-:W2:Y:S02]  /*9c60*/  @!P0 SYNCS.PHASECHK.TRANS64 P0, [R0+URZ], R3 ;  /* 0x00000003000085a7 */ /* 0x000ea400080010ff */
[----:B--2---:R-:W-:Y:S05]  /*9c70*/  @!P0 BRA `(.L_x_161) ;  /* 0xfffffffc00f08947 */ /* 0x004fea000383ffff */
[----:B------:R-:W-:Y:S05]  /*9c80*/  BRA `(.L_x_162) ;  /* 0xffffff8c00f87947 */ /* 0x000fea000383ffff */
.L_x_50:
[----:B----4-:R-:W-:-:S07]  /*9c90*/  MOV R0, UR5 ;  /* 0x0000000500007c02 */ /* 0x010fce0008000f00 */
.L_x_163:
[----:B-1----:R1:W2:Y:S02]  /*9ca0*/  SYNCS.PHASECHK.TRANS64.TRYWAIT P0, [R0+URZ], R3 ;  /* 0x00000003000075a7 */ /* 0x0022a400080011ff */
[----:B--2---:R-:W-:Y:S05]  /*9cb0*/  @!P0 NANOSLEEP.SYNCS 0x989680 ;  /* 0x009896800000895d */ /* 0x004fea0003900000 */
[----:B------:R-:W2:Y:S02]  /*9cc0*/  @!P0 SYNCS.PHASECHK.TRANS64 P0, [R0+URZ], R3 ;  /* 0x00000003000085a7 */ /* 0x000ea400080010ff */
[----:B--2---:R-:W-:Y:S05]  /*9cd0*/  @!P0 BRA `(.L_x_163) ;  /* 0xfffffffc00f08947 */ /* 0x004fea000383ffff */
[----:B------:R-:W-:Y:S05]  /*9ce0*/  BRA `(.L_x_164) ;  /* 0xffffff9000047947 */ /* 0x000fea000383ffff */
.L_x_51:
[----:B----4-:R-:W-:-:S07]  /*9cf0*/  MOV R0, UR5 ;  /* 0x0000000500007c02 */ /* 0x010fce0008000f00 */
.L_x_165:
[----:B-1----:R1:W2:Y:S02]  /*9d00*/  SYNCS.PHASECHK.TRANS64.TRYWAIT P0, [R0+URZ], R3 ;  /* 0x00000003000075a7 */ /* 0x0022a400080011ff */
[----:B--2---:R-:W-:Y:S05]  /*9d10*/  @!P0 NANOSLEEP.SYNCS 0x989680 ;  /* 0x009896800000895d */ /* 0x004fea0003900000 */
[----:B------:R-:W2:Y:S02]  /*9d20*/  @!P0 SYNCS.PHASECHK.TRANS64 P0, [R0+URZ], R3 ;  /* 0x00000003000085a7 */ /* 0x000ea400080010ff */
[----:B--2---:R-:W-:Y:S05]  /*9d30*/  @!P0 BRA `(.L_x_165) ;  /* 0xfffffffc00f08947 */ /* 0x004fea000383ffff */
[----:B------:R-:W-:Y:S05]  /*9d40*/  BRA `(.L_x_166) ;  /* 0xffffff9000107947 */ /* 0x000fea000383ffff */
.L_x_52:
[----:B----4-:R-:W-:-:S07]  /*9d50*/  MOV R0, UR5 ;  /* 0x0000000500007c02 */ /* 0x010fce0008000f00 */
.L_x_167:
[----:B-1----:R1:W2:Y:S02]  /*9d60*/  SYNCS.PHASECHK.TRANS64.TRYWAIT P0, [R0+URZ], R3 ;  /* 0x00000003000075a7 */ /* 0x0022a400080011ff */
[----:B--2---:R-:W-:Y:S05]  /*9d70*/  @!P0 NANOSLEEP.SYNCS 0x989680 ;  /* 0x009896800000895d */ /* 0x004fea0003900000 */
[----:B------:R-:W2:Y:S02]  /*9d80*/  @!P0 SYNCS.PHASECHK.TRANS64 P0, [R0+URZ], R3 ;  /* 0x00000003000085a7 */ /* 0x000ea400080010ff */
[----:B--2---:R-:W-:Y:S05]  /*9d90*/  @!P0 BRA `(.L_x_167) ;  /* 0xfffffffc00f08947 */ /* 0x004fea000383ffff */
[----:B------:R-:W-:Y:S05]  /*9da0*/  BRA `(.L_x_168) ;  /* 0xffffff90001c7947 */ /* 0x000fea000383ffff */
.L_x_53:
[----:B----4-:R-:W-:-:S07]  /*9db0*/  MOV R0, UR5 ;  /* 0x0000000500007c02 */ /* 0x010fce0008000f00 */
.L_x_169:
[----:B-1----:R1:W2:Y:S02]  /*9dc0*/  SYNCS.PHASECHK.TRANS64.TRYWAIT P0, [R0+URZ], R3 ;  /* 0x00000003000075a7 */ /* 0x0022a400080011ff */
[----:B--2---:R-:W-:Y:S05]  /*9dd0*/  @!P0 NANOSLEEP.SYNCS 0x989680 ;  /* 0x009896800000895d */ /* 0x004fea0003900000 */
[----:B------:R-:W2:Y:S02]  /*9de0*/  @!P0 SYNCS.PHASECHK.TRANS64 P0, [R0+URZ], R3 ;  /* 0x00000003000085a7 */ /* 0x000ea400080010ff */
[----:B--2---:R-:W-:Y:S05]  /*9df0*/  @!P0 BRA `(.L_x_169) ;  /* 0xfffffffc00f08947 */ /* 0x004fea000383ffff */
[----:B------:R-:W-:Y:S05]  /*9e00*/  BRA `(.L_x_170) ;  /* 0xffffff9000287947 */ /* 0x000fea000383ffff */
.L_x_54:
[----:B----4-:R-:W-:-:S07]  /*9e10*/  MOV R0, UR5 ;  /* 0x0000000500007c02 */ /* 0x010fce0008000f00 */
.L_x_171:
[----:B-1----:R1:W2:Y:S02]  /*9e20*/  SYNCS.PHASECHK.TRANS64.TRYWAIT P0, [R0+URZ], R3 ;  /* 0x00000003000075a7 */ /* 0x0022a400080011ff */
[----:B--2---:R-:W-:Y:S05]  /*9e30*/  @!P0 NANOSLEEP.SYNCS 0x989680 ;  /* 0x009896800000895d */ /* 0x004fea0003900000 */
[----:B------:R-:W2:Y:S02]  /*9e40*/  @!P0 SYNCS.PHASECHK.TRANS64 P0, [R0+URZ], R3 ;  /* 0x00000003000085a7 */ /* 0x000ea400080010ff */
[----:B--2---:R-:W-:Y:S05]  /*9e50*/  @!P0 BRA `(.L_x_171) ;  /* 0xfffffffc00f08947 */ /* 0x004fea000383ffff */
[----:B------:R-:W-:Y:S05]  /*9e60*/  BRA `(.L_x_172) ;  /* 0xffffff9000347947 */ /* 0x000fea000383ffff */
.L_x_55:
[----:B----4-:R-:W-:-:S07]  /*9e70*/  MOV R0, UR5 ;  /* 0x0000000500007c02 */ /* 0x010fce0008000f00 */
.L_x_173:
[----:B-1----:R1:W2:Y:S02]  /*9e80*/  SYNCS.PHASECHK.TRANS64.TRYWAIT P0, [R0+URZ], R3 ;  /* 0x00000003000075a7 */ /* 0x0022a400080011ff */
[----:B--2---:R-:W-:Y:S05]  /*9e90*/  @!P0 NANOSLEEP.SYNCS 0x989680 ;  /* 0x009896800000895d */ /* 0x004fea0003900000 */
[----:B------:R-:W2:Y:S02]  /*9ea0*/  @!P0 SYNCS.PHASECHK.TRANS64 P0, [R0+URZ], R3 ;  /* 0x00000003000085a7 */ /* 0x000ea400080010ff */
[----:B--2---:R-:W-:Y:S05]  /*9eb0*/  @!P0 BRA `(.L_x_173) ;  /* 0xfffffffc00f08947 */ /* 0x004fea000383ffff */
[----:B------:R-:W-:Y:S05]  /*9ec0*/  BRA `(.L_x_174) ;  /* 0xffffff9000407947 */ /* 0x000fea000383ffff */
.L_x_56:
[----:B----4-:R-:W-:-:S07]  /*9ed0*/  MOV R0, UR5 ;  /* 0x0000000500007c02 */ /* 0x010fce0008000f00 */
.L_x_175:
[----:B-1----:R1:W2:Y:S02]  /*9ee0*/  SYNCS.PHASECHK.TRANS64.TRYWAIT P0, [R0+URZ], R3 ;  /* 0x00000003000075a7 */ /* 0x0022a400080011ff */
[----:B--2---:R-:W-:Y:S05]  /*9ef0*/  @!P0 NANOSLEEP.SYNCS 0x989680 ;  /* 0x009896800000895d */ /* 0x004fea0003900000 */
[----:B------:R-:W2:Y:S02]  /*9f00*/  @!P0 SYNCS.PHASECHK.TRANS64 P0, [R0+URZ], R3 ;  /* 0x00000003000085a7 */ /* 0x000ea400080010ff */
[----:B--2---:R-:W-:Y:S05]  /*9f10*/  @!P0 BRA `(.L_x_175) ;  /* 0xfffffffc00f08947 */ /* 0x004fea000383ffff */
[----:B------:R-:W-:Y:S05]  /*9f20*/  BRA `(.L_x_176) ;  /* 0xffffff90004c7947 */ /* 0x000fea000383ffff */
.L_x_57:
[----:B----4-:R-:W-:-:S07]  /*9f30*/  MOV R0, UR5 ;  /* 0x0000000500007c02 */ /* 0x010fce0008000f00 */
.L_x_177:
[----:B-1----:R1:W2:Y:S02]  /*9f40*/  SYNCS.PHASECHK.TRANS64.TRYWAIT P0, [R0+URZ], R3 ;  /* 0x00000003000075a7 */ /* 0x0022a400080011ff */
[----:B--2---:R-:W-:Y:S05]  /*9f50*/  @!P0 NANOSLEEP.SYNCS 0x989680 ;  /* 0x009896800000895d */ /* 0x004fea0003900000 */
[----:B------:R-:W2:Y:S02]  /*9f60*/  @!P0 SYNCS.PHASECHK.TRANS64 P0, [R0+URZ], R3 ;  /* 0x00000003000085a7 */ /* 0x000ea400080010ff */
[----:B--2---:R-:W-:Y:S05]  /*9f70*/  @!P0 BRA `(.L_x_177) ;  /* 0xfffffffc00f08947 */ /* 0x004fea000383ffff */
[----:B------:R-:W-:Y:S05]  /*9f80*/  BRA `(.L_x_178) ;  /* 0xffffff9000587947 */ /* 0x000fea000383ffff */
.L_x_58:
[----:B----4-:R-:W-:-:S07]  /*9f90*/  MOV R0, UR5 ;  /* 0x0000000500007c02 */ /* 0x010fce0008000f00 */
.L_x_179:
[----:B-1----:R1:W2:Y:S02]  /*9fa0*/  SYNCS.PHASECHK.TRANS64.TRYWAIT P0, [R0+URZ], R3 ;  /* 0x00000003000075a7 */ /* 0x0022a400080011ff */
[----:B--2---:R-:W-:Y:S05]  /*9fb0*/  @!P0 NANOSLEEP.SYNCS 0x989680 ;  /* 0x009896800000895d */ /* 0x004fea0003900000 */
[----:B------:R-:W2:Y:S02]  /*9fc0*/  @!P0 SYNCS.PHASECHK.TRANS64 P0, [R0+URZ], R3 ;  /* 0x00000003000085a7 */ /* 0x000ea400080010ff */
[----:B--2---:R-:W-:Y:S05]  /*9fd0*/  @!P0 BRA `(.L_x_179) ;  /* 0xfffffffc00f08947 */ /* 0x004fea000383ffff */
[----:B------:R-:W-:Y:S05]  /*9fe0*/  BRA `(.L_x_180) ;  /* 0xffffff9000647947 */ /* 0x000fea000383ffff */
.L_x_59:
[----:B----4-:R-:W-:-:S07]  /*9ff0*/  MOV R0, UR5 ;  /* 0x0000000500007c02 */ /* 0x010fce0008000f00 */
.L_x_181:
[----:B-1----:R1:W2:Y:S02]  /*a000*/  SYNCS.PHASECHK.TRANS64.TRYWAIT P0, [R0+URZ], R3 ;  /* 0x00000003000075a7 */ /* 0x0022a400080011ff */
[----:B--2---:R-:W-:Y:S05]  /*a010*/  @!P0 NANOSLEEP.SYNCS 0x989680 ;  /* 0x009896800000895d */ /* 0x004fea0003900000 */
[----:B------:R-:W2:Y:S02]  /*a020*/  @!P0 SYNCS.PHASECHK.TRANS64 P0, [R0+URZ], R3 ;  /* 0x00000003000085a7 */ /* 0x000ea400080010ff */
[----:B--2---:R-:W-:Y:S05]  /*a030*/  @!P0 BRA `(.L_x_181) ;  /* 0xfffffffc00f08947 */ /* 0x004fea000383ffff */
[----:B------:R-:W-:Y:S05]  /*a040*/  BRA `(.L_x_182) ;  /* 0xffffff9000707947 */ /* 0x000fea000383ffff */
.L_x_62:
[----:B-1----:R1:W2:Y:S02]  /*a050*/  SYNCS.PHASECHK.TRANS64.TRYWAIT P0, [R0+URZ+0x210], R5 ;  /* 0x00021005000075a7 */ /* 0x0022a400080011ff */
[----:B--2---:R-:W-:Y:S05]  /*a060*/  @!P0 NANOSLEEP.SYNCS 0x989680 ;  /* 0x009896800000895d */ /* 0x004fea0003900000 */
[----:B------:R-:W2:Y:S02]  /*a070*/  @!P0 SYNCS.PHASECHK.TRANS64 P0, [R0+URZ+0x210], R5 ;  /* 0x00021005000085a7 */ /* 0x000ea400080010ff */
[----:B--2---:R-:W-:Y:S05]  /*a080*/  @!P0 BRA `(.L_x_62) ;  /* 0xfffffffc00f08947 */ /* 0x004fea000383ffff */
[----:B------:R-:W-:Y:S05]  /*a090*/  BRA `(.L_x_183) ;  /* 0xffffff9000cc7947 */ /* 0x000fea000383ffff */
.L_x_63:
[----:B------:R-:W-:-:S07]  /*a0a0*/  MOV R0, UR5 ;  /* 0x0000000500007c02 */ /* 0x000fce0008000f00 */
.L_x_184:
[----:B-1----:R1:W2:Y:S02]  /*a0b0*/  SYNCS.PHASECHK.TRANS64.TRYWAIT P0, [R0+URZ+0x1c0], R5 ;  /* 0x0001c005000075a7 */ /* 0x0022a400080011ff */
[----:B--2---:R-:W-:Y:S05]  /*a0c0*/  @!P0 NANOSLEEP.SYNCS 0x989680 ;  /* 0x009896800000895d */ /* 0x004fea0003900000 */
[----:B------:R-:W2:Y:S02]  /*a0d0*/  @!P0 SYNCS.PHASECHK.TRANS64 P0, [R0+URZ+0x1c0], R5 ;  /* 0x0001c005000085a7 */ /* 0x000ea400080010ff */
[----:B--2---:R-:W-:Y:S05]  /*a0e0*/  @!P0 BRA `(.L_x_184) ;  /* 0xfffffffc00f08947 */ /* 0x004fea000383ffff */
[----:B------:R-:W-:Y:S05]  /*a0f0*/  BRA `(.L_x_185) ;  /* 0xffffff9000dc7947 */ /* 0x000fea000383ffff */
.L_x_64:
[----:B-1----:R1:W2:Y:S02]  /*a100*/  SYNCS.PHASECHK.TRANS64.TRYWAIT P1, [R0+URZ+0x1b0], R5 ;  /* 0x0001b005000075a7 */ /* 0x0022a400080211ff */
[----:B--2---:R-:W-:Y:S05]  /*a110*/  @!P1 NANOSLEEP.SYNCS 0x989680 ;  /* 0x009896800000995d */ /* 0x004fea0003900000 */
[----:B------:R-:W2:Y:S02]  /*a120*/  @!P1 SYNCS.PHASECHK.TRANS64 P1, [R0+URZ+0x1b0], R5 ;  /* 0x0001b005000095a7 */ /* 0x000ea400080210ff */
[----:B--2---:R-:W-:Y:S05]  /*a130*/  @!P1 BRA `(.L_x_64) ;  /* 0xfffffffc00f09947 */ /* 0x004fea000383ffff */
[----:B------:R-:W-:Y:S05]  /*a140*/  BRA `(.L_x_186) ;  /* 0xffffff94000c7947 */ /* 0x000fea000383ffff */
.L_x_67:
[----:B------:R-:W-:-:S07]  /*a150*/  MOV R0, UR5 ;  /* 0x0000000500007c02 */ /* 0x000fce0008000f00 */
.L_x_187:
[----:B-1----:R1:W2:Y:S02]  /*a160*/  SYNCS.PHASECHK.TRANS64.TRYWAIT P0, [R0+URZ+0x1c0], R3 ;  /* 0x0001c003000075a7 */ /* 0x0022a400080011ff */
[----:B--2---:R-:W-:Y:S05]  /*a170*/  @!P0 NANOSLEEP.SYNCS 0x989680 ;  /* 0x009896800000895d */ /* 0x004fea0003900000 */
[----:B------:R-:W2:Y:S02]  /*a180*/  @!P0 SYNCS.PHASECHK.TRANS64 P0, [R0+URZ+0x1c0], R3 ;  /* 0x0001c003000085a7 */ /* 0x000ea400080010ff */
[----:B--2---:R-:W-:Y:S05]  /*a190*/  @!P0 BRA `(.L_x_187) ;  /* 0xfffffffc00f08947 */ /* 0x004fea000383ffff */
[----:B------:R-:W-:Y:S05]  /*a1a0*/  BRA `(.L_x_66) ;  /* 0xffffff9400607947 */ /* 0x000fea000383ffff */
.L_x_74:
[----:B-1----:R1:W2:Y:S02]  /*a1b0*/  SYNCS.PHASECHK.TRANS64.TRYWAIT P1, [R0+URZ+0x1b0], R5 ;  /* 0x0001b005000075a7 */ /* 0x0022a400080211ff */
[----:B--2---:R-:W-:Y:S05]  /*a1c0*/  @!P1 NANOSLEEP.SYNCS 0x989680 ;  /* 0x009896800000995d */ /* 0x004fea0003900000 */
[----:B------:R-:W2:Y:S02]  /*a1d0*/  @!P1 SYNCS.PHASECHK.TRANS64 P1, [R0+URZ+0x1b0], R5 ;  /* 0x0001b005000095a7 */ /* 0x000ea400080210ff */
[----:B--2---:R-:W-:Y:S05]  /*a1e0*/  @!P1 BRA `(.L_x_74) ;  /* 0xfffffffc00f09947 */ /* 0x004fea000383ffff */
[----:B------:R-:W-:Y:S05]  /*a1f0*/  BRA `(.L_x_188) ;  /* 0xffffff9800b87947 */ /* 0x000fea000383ffff */
.L_x_75:
[----:B------:R-:W-:-:S07]  /*a200*/  MOV R3, UR14 ;  /* 0x0000000e00037c02 */ /* 0x000fce0008000f00 */
.L_x_189:
[----:B-1----:R1:W2:Y:S02]  /*a210*/  SYNCS.PHASECHK.TRANS64.TRYWAIT P0, [R3+URZ+0x1f0], R0 ;  /* 0x0001f000030075a7 */ /* 0x0022a400080011ff */
[----:B--2---:R-:W-:Y:S05]  /*a220*/  @!P0 NANOSLEEP.SYNCS 0x989680 ;  /* 0x009896800000895d */ /* 0x004fea0003900000 */
[----:B------:R-:W2:Y:S02]  /*a230*/  @!P0 SYNCS.PHASECHK.TRANS64 P0, [R3+URZ+0x1f0], R0 ;  /* 0x0001f000030085a7 */ /* 0x000ea400080010ff */
[----:B--2---:R-:W-:Y:S05]  /*a240*/  @!P0 BRA `(.L_x_189) ;  /* 0xfffffffc00f08947 */ /* 0x004fea000383ffff */
[----:B------:R-:W-:Y:S05]  /*a250*/  BRA `(.L_x_190) ;  /* 0xffffff9800ec7947 */ /* 0x000fea000383ffff */
.L_x_78:
[----:B------:R-:W-:Y:S07]  /*a260*/  MOV R0, UR7 ;  /* 0x0000000700007c02 */ /* 0x000fee0008000f00 */
.L_x_191:
[----:B-1----:R1:W2:Y:S02]  /*a270*/  SYNCS.PHASECHK.TRANS64.TRYWAIT P0, [R0+URZ], R3 ;  /* 0x00000003000075a7 */ /* 0x0022a400080011ff */
[----:B--2---:R-:W-:Y:S05]  /*a280*/  @!P0 NANOSLEEP.SYNCS 0x989680 ;  /* 0x009896800000895d */ /* 0x004fea0003900000 */
[----:B------:R-:W2:Y:S02]  /*a290*/  @!P0 SYNCS.PHASECHK.TRANS64 P0, [R0+URZ], R3 ;  /* 0x00000003000085a7 */ /* 0x000ea400080010ff */
[----:B--2---:R-:W-:Y:S05]  /*a2a0*/  @!P0 BRA `(.L_x_191) ;  /* 0xfffffffc00f08947 */ /* 0x004fea000383ffff */
[----:B------:R-:W-:Y:S05]  /*a2b0*/  BRA `(.L_x_77) ;  /* 0xffffff9c00207947 */ /* 0x000fea000383ffff */
.L_x_81:
[----:B------:R-:W-:-:S07]  /*a2c0*/  MOV R0, UR5 ;  /* 0x0000000500007c02 */ /* 0x000fce0008000f00 */
.L_x_192:
[----:B--2---:R2:W3:Y:S02]  /*a2d0*/  SYNCS.PHASECHK.TRANS64.TRYWAIT P0, [R0+URZ], R3 ;  /* 0x00000003000075a7 */ /* 0x0044e400080011ff */
[----:B---3--:R-:W-:Y:S05]  /*a2e0*/  @!P0 NANOSLEEP.SYNCS 0x989680 ;  /* 0x009896800000895d */ /* 0x008fea0003900000 */
[----:B------:R-:W3:Y:S02]  /*a2f0*/  @!P0 SYNCS.PHASECHK.TRANS64 P0, [R0+URZ], R3 ;  /* 0x00000003000085a7 */ /* 0x000ee400080010ff */
[----:B---3--:R-:W-:Y:S05]  /*a300*/  @!P0 BRA `(.L_x_192) ;  /* 0xfffffffc00f08947 */ /* 0x008fea000383ffff */
[----:B------:R-:W-:Y:S05]  /*a310*/  BRA `(.L_x_193) ;  /* 0xffffff9c00c07947 */ /* 0x000fea000383ffff */
.L_x_82:
[----:B------:R-:W-:-:S07]  /*a320*/  MOV R0, UR5 ;  /* 0x0000000500007c02 */ /* 0x000fce0008000f00 */
.L_x_194:
[----:B--2---:R2:W3:Y:S02]  /*a330*/  SYNCS.PHASECHK.TRANS64.TRYWAIT P0, [R0+URZ], R3 ;  /* 0x00000003000075a7 */ /* 0x0044e400080011ff */
[----:B---3--:R-:W-:Y:S05]  /*a340*/  @!P0 NANOSLEEP.SYNCS 0x989680 ;  /* 0x009896800000895d */ /* 0x008fea0003900000 */
[----:B------:R-:W3:Y:S02]  /*a350*/  @!P0 SYNCS.PHASECHK.TRANS64 P0, [R0+URZ], R3 ;  /* 0x00000003000085a7 */ /* 0x000ee400080010ff */
[----:B---3--:R-:W-:Y:S05]  /*a360*/  @!P0 BRA `(.L_x_194) ;  /* 0xfffffffc00f08947 */ /* 0x008fea000383ffff */
[----:B------:R-:W-:Y:S05]  /*a370*/  BRA `(.L_x_195) ;  /* 0xffffff9c00cc7947 */ /* 0x000fea000383ffff */
.L_x_83:
[----:B------:R-:W-:-:S07]  /*a380*/  MOV R0, UR5 ;  /* 0x0000000500007c02 */ /* 0x000fce0008000f00 */
.L_x_196:
[----:B--2---:R2:W3:Y:S02]  /*a390*/  SYNCS.PHASECHK.TRANS64.TRYWAIT P0, [R0+URZ], R3 ;  /* 0x00000003000075a7 */ /* 0x0044e400080011ff */
[----:B---3--:R-:W-:Y:S05]  /*a3a0*/  @!P0 NANOSLEEP.SYNCS 0x989680 ;  /* 0x009896800000895d */ /* 0x008fea0003900000 */
[----:B------:R-:W3:Y:S02]  /*a3b0*/  @!P0 SYNCS.PHASECHK.TRANS64 P0, [R0+URZ], R3 ;  /* 0x00000003000085a7 */ /* 0x000ee400080010ff */
[----:B---3--:R-:W-:Y:S05]  /*a3c0*/  @!P0 BRA `(.L_x_196) ;  /* 0xfffffffc00f08947 */ /* 0x008fea000383ffff */
[----:B------:R-:W-:Y:S05]  /*a3d0*/  BRA `(.L_x_197) ;  /* 0xffffff9c00d87947 */ /* 0x000fea000383ffff */
.L_x_84:
[----:B------:R-:W-:-:S07]  /*a3e0*/  MOV R0, UR6 ;  /* 0x0000000600007c02 */ /* 0x000fce0008000f00 */
.L_x_198:
[----:B--2---:R2:W3:Y:S02]  /*a3f0*/  SYNCS.PHASECHK.TRANS64.TRYWAIT P0, [R0+URZ], R3 ;  /* 0x00000003000075a7 */ /* 0x0044e400080011ff */
[----:B---3--:R-:W-:Y:S05]  /*a400*/  @!P0 NANOSLEEP.SYNCS 0x989680 ;  /* 0x009896800000895d */ /* 0x008fea0003900000 */
[----:B------:R-:W3:Y:S02]  /*a410*/  @!P0 SYNCS.PHASECHK.TRANS64 P0, [R0+URZ], R3 ;  /* 0x00000003000085a7 */ /* 0x000ee400080010ff */
[----:B---3--:R-:W-:Y:S05]  /*a420*/  @!P0 BRA `(.L_x_198) ;  /* 0xfffffffc00f08947 */ /* 0x008fea000383ffff */
[----:B------:R-:W-:Y:S05]  /*a430*/  BRA `(.L_x_199) ;  /* 0xffffff9c00e47947 */ /* 0x000fea000383ffff */
.L_x_89:
[----:B--2---:R2:W3:Y:S02]  /*a440*/  SYNCS.PHASECHK.TRANS64.TRYWAIT P0, [R0+URZ+0x1b0], R3 ;  /* 0x0001b003000075a7 */ /* 0x0044e400080011ff */
[----:B---3--:R-:W-:Y:S05]  /*a450*/  @!P0 NANOSLEEP.SYNCS 0x989680 ;  /* 0x009896800000895d */ /* 0x008fea0003900000 */
[----:B------:R-:W3:Y:S02]  /*a460*/  @!P0 SYNCS.PHASECHK.TRANS64 P0, [R0+URZ+0x1b0], R3 ;  /* 0x0001b003000085a7 */ /* 0x000ee400080010ff */
[----:B---3--:R-:W-:Y:S05]  /*a470*/  @!P0 BRA `(.L_x_89) ;  /* 0xfffffffc00f08947 */ /* 0x008fea000383ffff */
[----:B------:R-:W-:Y:S05]  /*a480*/  BRA `(.L_x_200) ;  /* 0xffffffa000e07947 */ /* 0x000fea000383ffff */
.L_x_92:
[----:B------:R-:W-:Y:S07]  /*a490*/  MOV R0, UR4 ;  /* 0x0000000400007c02 */ /* 0x000fee0008000f00 */
.L_x_201:
[----:B--2---:R2:W3:Y:S02]  /*a4a0*/  SYNCS.PHASECHK.TRANS64.TRYWAIT P0, [R0+URZ+0x1a8], R3 ;  /* 0x0001a803000075a7 */ /* 0x0044e400080011ff */
[----:B---3--:R-:W-:Y:S05]  /*a4b0*/  @!P0 NANOSLEEP.SYNCS 0x989680 ;  /* 0x009896800000895d */ /* 0x008fea0003900000 */
[----:B------:R-:W3:Y:S02]  /*a4c0*/  @!P0 SYNCS.PHASECHK.TRANS64 P0, [R0+URZ+0x1a8], R3 ;  /* 0x0001a803000085a7 */ /* 0x000ee400080010ff */
[----:B---3--:R-:W-:Y:S05]  /*a4d0*/  @!P0 BRA `(.L_x_201) ;  /* 0xfffffffc00f08947 */ /* 0x008fea000383ffff */
[----:B------:R-:W-:Y:S05]  /*a4e0*/  BRA `(.L_x_91) ;  /* 0xffffffa400c87947 */ /* 0x000fea000383ffff */
.L_x_95:
[----:B------:R-:W-:Y:S07]  /*a4f0*/  MOV R3, UR13 ;  /* 0x0000000d00037c02 */ /* 0x000fee0008000f00 */
.L_x_202:
[----:B-1----:R1:W2:Y:S02]  /*a500*/  SYNCS.PHASECHK.TRANS64.TRYWAIT P3, [R3+URZ+0x190], R12 ;  /* 0x0001900c030075a7 */ /* 0x0022a400080611ff */
[----:B--2---:R-:W-:Y:S05]  /*a510*/  @!P3 NANOSLEEP.SYNCS 0x989680 ;  /* 0x009896800000b95d */ /* 0x004fea0003900000 */
[----:B------:R-:W2:Y:S02]  /*a520*/  @!P3 SYNCS.PHASECHK.TRANS64 P3, [R3+URZ+0x190], R12 ;  /* 0x0001900c0300b5a7 */ /* 0x000ea400080610ff */
[----:B--2---:R-:W-:Y:S05]  /*a530*/  @!P3 BRA `(.L_x_202) ;  /* 0xfffffffc00f0b947 */ /* 0x004fea000383ffff */
[----:B------:R-:W-:Y:S05]  /*a540*/  BRA `(.L_x_203) ;  /* 0xffffffa800647947 */ /* 0x000fea000383ffff */
.L_x_97:
[----:B------:R-:W-:-:S07]  /*a550*/  MOV R0, UR4 ;  /* 0x0000000400007c02 */ /* 0x000fce0008000f00 */
.L_x_204:
[----:B-1----:R1:W2:Y:S02]  /*a560*/  SYNCS.PHASECHK.TRANS64.TRYWAIT P0, [R0+URZ], R3 ;  /* 0x00000003000075a7 */ /* 0x0022a400080011ff */
[----:B--2---:R-:W-:Y:S05]  /*a570*/  @!P0 NANOSLEEP.SYNCS 0x989680 ;  /* 0x009896800000895d */ /* 0x004fea0003900000 */
[----:B------:R-:W2:Y:S02]  /*a580*/  @!P0 SYNCS.PHASECHK.TRANS64 P0, [R0+URZ], R3 ;  /* 0x00000003000085a7 */ /* 0x000ea400080010ff */
[----:B--2---:R-:W-:Y:S05]  /*a590*/  @!P0 BRA `(.L_x_204) ;  /* 0xfffffffc00f08947 */ /* 0x004fea000383ffff */
[----:B------:R-:W-:Y:S05]  /*a5a0*/  BRA `(.L_x_205) ;  /* 0xffffffb000387947 */ /* 0x000fea000383ffff */
.L_x_99:
[----:B--2---:R2:W4:Y:S02]  /*a5b0*/  SYNCS.PHASECHK.TRANS64.TRYWAIT P0, [R0+URZ+0x1b0], R3 ;  /* 0x0001b003000075a7 */ /* 0x00452400080011ff */
[----:B----4-:R-:W-:Y:S05]  /*a5c0*/  @!P0 NANOSLEEP.SYNCS 0x989680 ;  /* 0x009896800000895d */ /* 0x010fea0003900000 */
[----:B------:R-:W4:Y:S02]  /*a5d0*/  @!P0 SYNCS.PHASECHK.TRANS64 P0, [R0+URZ+0x1b0], R3 ;  /* 0x0001b003000085a7 */ /* 0x000f2400080010ff */
[----:B----4-:R-:W-:Y:S05]  /*a5e0*/  @!P0 BRA `(.L_x_99) ;  /* 0xfffffffc00f08947 */ /* 0x010fea000383ffff */
[----:B------:R-:W-:Y:S05]  /*a5f0*/  BRA `(.L_x_206) ;  /* 0xffffffb4001c7947 */ /* 0x000fea000383ffff */
.L_x_109:
[----:B-1----:R1:W2:Y:S02]  /*a600*/  SYNCS.PHASECHK.TRANS64.TRYWAIT P0, [R0+URZ+0x180], R3 ;  /* 0x00018003000075a7 */ /* 0x0022a400080011ff */
[----:B--2---:R-:W-:Y:S05]  /*a610*/  @!P0 NANOSLEEP.SYNCS 0x989680 ;  /* 0x009896800000895d */ /* 0x004fea0003900000 */
[----:B------:R-:W2:Y:S02]  /*a620*/  @!P0 SYNCS.PHASECHK.TRANS64 P0, [R0+URZ+0x180], R3 ;  /* 0x00018003000085a7 */ /* 0x000ea400080010ff */
[----:B--2---:R-:W-:Y:S05]  /*a630*/  @!P0 BRA `(.L_x_109) ;  /* 0xfffffffc00f08947 */ /* 0x004fea000383ffff */
[----:B------:R-:W-:Y:S05]  /*a640*/  BRA `(.L_x_108) ;  /* 0xffffffc000247947 */ /* 0x000fea000383ffff */
.L_x_111:
[----:B-1----:R1:W2:Y:S02]  /*a650*/  SYNCS.PHASECHK.TRANS64.TRYWAIT P1, [R176+URZ+0x1d0], R9 ;  /* 0x0001d009b00075a7 */ /* 0x0022a400080211ff */
[----:B--2---:R-:W-:Y:S05]  /*a660*/  @!P1 NANOSLEEP.SYNCS 0x989680 ;  /* 0x009896800000995d */ /* 0x004fea0003900000 */
[----:B------:R-:W2:Y:S02]  /*a670*/  @!P1 SYNCS.PHASECHK.TRANS64 P1, [R176+URZ+0x1d0], R9 ;  /* 0x0001d009b00095a7 */ /* 0x000ea400080210ff */
[----:B--2---:R-:W-:Y:S05]  /*a680*/  @!P1 BRA `(.L_x_111) ;  /* 0xfffffffc00f09947 */ /* 0x004fea000383ffff */
[----:B------:R-:W-:Y:S05]  /*a690*/  BRA `(.L_x_110) ;  /* 0xffffffc000dc7947 */ /* 0x000fea000383ffff */
        .weak           $__internal_0_$__cuda_sm10x_tcgen05_guardrail_trap_col_being_dealloced_not_returned_by_alloc
        .type           $__internal_0_$__cuda_sm10x_tcgen05_guardrail_trap_col_being_dealloced_not_returned_by_alloc,@function
        .size           $__internal_0_$__cuda_sm10x_tcgen05_guardrail_trap_col_being_dealloced_not_returned_by_alloc,($__internal_1_$__cuda_sm10x_tcgen05_guardrail_trap_phase_invalid_during_alloc - $__internal_0_$__cuda_sm10x_tcgen05_guardrail_trap_col_being_dealloced_not_returned_by_alloc)
$__internal_0_$__cuda_sm10x_tcgen05_guardrail_trap_col_being_dealloced_not_returned_by_alloc:
[----:B------:R-:W-:Y:S05]  /*a6a0*/  BPT.TRAP 0x1 ;  /* 0x000000040000795c */ /* 0x000fea0000300000 */
[----:B------:R-:W-:-:S04]  /*a6b0*/  HFMA2 R3, -RZ, RZ, 0, 0 ;  /* 0x00000000ff037431 */ /* 0x000fc800000001ff */
[----:B------:R-:W-:Y:S05]  /*a6c0*/  RET.REL.NODEC R2 `(_ZN7cutlass13device_kernelINS_4gemm6kernel13GemmUniversalIN4cute5tupleIJiiiiEEENS1_10collective13CollectiveMmaINS1_35MainloopSm100TmaUmmaWarpSpecializedILi24ELi2ELi4ENS5_IJNS4_1CILi1EEESB_SB_EEEEENS5_IJNSA_ILi64EEENSA_ILi176EEENSA_ILi16EEEEEENS_6half_tENS5_IJlSB_lEEESI_SJ_NS4_8TiledMMAINS4_8MMA_AtomIJNS4_20SM100_MMA_F16BF16_SSISI_SI_fLi64ELi176ELNS4_4UMMA5MajorE0ELSO_0ELNSN_7ScaleInE0ELSP_0EEEEEENS4_6LayoutISC_NS5_IJNSA_ILi0EEEST_ST_EEEEENS5_IJNS4_10UnderscoreESW_SW_EEEEENS4_13SM90_TMA_LOADENS4_14ComposedLayoutINS4_7SwizzleILi1ELi4ELi3EEENS4_18smem_ptr_flag_bitsILi16EEENSS_INS5_IJNSA_ILi8EEESG_EEENS5_IJSG_SB_EEEEEEEvNS4_8identityESZ_S19_vS1A_EENS_8epilogue10collective18CollectiveEpilogueINS1C_23Sm100TmaWarpSpecializedILi2ELi1ELi88ELb1ELb0EEEJSH_NS5_IJNSS_ISE_SB_EENSS_ISF_SB_EEEEESI_SJ_SI_SJ_NS1C_6fusion15FusionCallbacksIS1G_NS1K_17LinearCombinationISI_fSI_fLNS_15FloatRoundStyleE2EEESH_S1J_JEEENS4_5SM1004TMEM4LOAD26SM100_TMEM_LOAD_16dp256b2xESZ_S19_NS4_17SM75_U32x4_LDSM_NENS4_14SM90_TMA_STOREES19_NS4_17SM90_U32x4_STSM_NENS4_39AutoVectorizingCopyWithAssumedAlignmentILi128EEEEEEvvEEEEvNT_6ParamsE) ;  /* 0xffffff58024c7950 */ /* 0x000fea0003c3ffff */
        .weak           $__internal_1_$__cuda_sm10x_tcgen05_guardrail_trap_phase_invalid_during_alloc
        .type           $__internal_1_$__cuda_sm10x_tcgen05_guardrail_trap_phase_invalid_during_alloc,@function
        .size           $__internal_1_$__cuda_sm10x_tcgen05_guardrail_trap_phase_invalid_during_alloc,($__internal_2_$__cuda_sm10x_tcgen05_guardrail_trap_unallocated_columns_being_dealloced - $__internal_1_$__cuda_sm10x_tcgen05_guardrail_trap_phase_invalid_during_alloc)
$__internal_1_$__cuda_sm10x_tcgen05_guardrail_trap_phase_invalid_during_alloc:
[----:B------:R-:W-:Y:S05]  /*a6d0*/  BPT.TRAP 0x1 ;  /* 0x000000040000795c */ /* 0x000fea0000300000 */
[----:B------:R-:W-:-:S04]  /*a6e0*/  MOV R3, 0x0 ;  /* 0x0000000000037802 */ /* 0x000fc80000000f00 */
[----:B------:R-:W-:Y:S05]  /*a6f0*/  RET.REL.NODEC R2 `(_ZN7cutlass13device_kernelINS_4gemm6kernel13GemmUniversalIN4cute5tupleIJiiiiEEENS1_10collective13CollectiveMmaINS1_35MainloopSm100TmaUmmaWarpSpecializedILi24ELi2ELi4ENS5_IJNS4_1CILi1EEESB_SB_EEEEENS5_IJNSA_ILi64EEENSA_ILi176EEENSA_ILi16EEEEEENS_6half_tENS5_IJlSB_lEEESI_SJ_NS4_8TiledMMAINS4_8MMA_AtomIJNS4_20SM100_MMA_F16BF16_SSISI_SI_fLi64ELi176ELNS4_4UMMA5MajorE0ELSO_0ELNSN_7ScaleInE0ELSP_0EEEEEENS4_6LayoutISC_NS5_IJNSA_ILi0EEEST_ST_EEEEENS5_IJNS4_10UnderscoreESW_SW_EEEEENS4_13SM90_TMA_LOADENS4_14ComposedLayoutINS4_7SwizzleILi1ELi4ELi3EEENS4_18smem_ptr_flag_bitsILi16EEENSS_INS5_IJNSA_ILi8EEESG_EEENS5_IJSG_SB_EEEEEEEvNS4_8identityESZ_S19_vS1A_EENS_8epilogue10collective18CollectiveEpilogueINS1C_23Sm100TmaWarpSpecializedILi2ELi1ELi88ELb1ELb0EEEJSH_NS5_IJNSS_ISE_SB_EENSS_ISF_SB_EEEEESI_SJ_SI_SJ_NS1C_6fusion15FusionCallbacksIS1G_NS1K_17LinearCombinationISI_fSI_fLNS_15FloatRoundStyleE2EEESH_S1J_JEEENS4_5SM1004TMEM4LOAD26SM100_TMEM_LOAD_16dp256b2xESZ_S19_NS4_17SM75_U32x4_LDSM_NENS4_14SM90_TMA_STOREES19_NS4_17SM90_U32x4_STSM_NENS4_39AutoVectorizingCopyWithAssumedAlignmentILi128EEEEEEvvEEEEvNT_6ParamsE) ;  /* 0xffffff5802407950 */ /* 0x000fea0003c3ffff */
        .weak           $__internal_2_$__cuda_sm10x_tcgen05_guardrail_trap_unallocated_columns_being_dealloced
        .type           $__internal_2_$__cuda_sm10x_tcgen05_guardrail_trap_unallocated_columns_being_dealloced,@function
        .size           $__internal_2_$__cuda_sm10x_tcgen05_guardrail_trap_unallocated_columns_being_dealloced,(.L_x_208 - $__internal_2_$__cuda_sm10x_tcgen05_guardrail_trap_unallocated_columns_being_dealloced)
$__internal_2_$__cuda_sm10x_tcgen05_guardrail_trap_unallocated_columns_being_dealloced:
[----:B------:R-:W-:Y:S05]  /*a700*/  BPT.TRAP 0x1 ;  /* 0x000000040000795c */ /* 0x000fea0000300000 */
[----:B------:R-:W-:-:S04]  /*a710*/  HFMA2 R3, -RZ, RZ, 0, 0 ;  /* 0x00000000ff037431 */ /* 0x000fc800000001ff */
[----:B------:R-:W-:Y:S05]  /*a720*/  RET.REL.NODEC R2 `(_ZN7cutlass13device_kernelINS_4gemm6kernel13GemmUniversalIN4cute5tupleIJiiiiEEENS1_10collective13CollectiveMmaINS1_35MainloopSm100TmaUmmaWarpSpecializedILi24ELi2ELi4ENS5_IJNS4_1CILi1EEESB_SB_EEEEENS5_IJNSA_ILi64EEENSA_ILi176EEENSA_ILi16EEEEEENS_6half_tENS5_IJlSB_lEEESI_SJ_NS4_8TiledMMAINS4_8MMA_AtomIJNS4_20SM100_MMA_F16BF16_SSISI_SI_fLi64ELi176ELNS4_4UMMA5MajorE0ELSO_0ELNSN_7ScaleInE0ELSP_0EEEEEENS4_6LayoutISC_NS5_IJNSA_ILi0EEEST_ST_EEEEENS5_IJNS4_10UnderscoreESW_SW_EEEEENS4_13SM90_TMA_LOADENS4_14ComposedLayoutINS4_7SwizzleILi1ELi4ELi3EEENS4_18smem_ptr_flag_bitsILi16EEENSS_INS5_IJNSA_ILi8EEESG_EEENS5_IJSG_SB_EEEEEEEvNS4_8identityESZ_S19_vS1A_EENS_8epilogue10collective18CollectiveEpilogueINS1C_23Sm100TmaWarpSpecializedILi2ELi1ELi88ELb1ELb0EEEJSH_NS5_IJNSS_ISE_SB_EENSS_ISF_SB_EEEEESI_SJ_SI_SJ_NS1C_6fusion15FusionCallbacksIS1G_NS1K_17LinearCombinationISI_fSI_fLNS_15FloatRoundStyleE2EEESH_S1J_JEEENS4_5SM1004TMEM4LOAD26SM100_TMEM_LOAD_16dp256b2xESZ_S19_NS4_17SM75_U32x4_LDSM_NENS4_14SM90_TMA_STOREES19_NS4_17SM90_U32x4_STSM_NENS4_39AutoVectorizingCopyWithAssumedAlignmentILi128EEEEEEvvEEEEvNT_6ParamsE) ;  /* 0xffffff5802347950 */ /* 0x000fea0003c3ffff */
.L_x_207:
[----:B------:R-:W-:-:S00]  /*a730*/  BRA `(.L_x_207) ;  /* 0xfffffffc00fc7947 */ /* 0x000fc0000383ffff */
[----:B------:R-:W-:-:S00]  /*a740*/  NOP ;  /* 0x0000000000007918 */ /* 0x000fc00000000000 */
        /* <DEDUP_REMOVED lines=11> */
.L_x_208:


//--------------------- .nv.global.init           --------------------------
	.section	.nv.global.init,"aw",@progbits
.nv.global.init:
	.type		$str$27,@object
	.size		$str$27,($str$28 - $str$27)
$str$27:
        /*0000*/ 	.byte	0x28, 0x61, 0x64, 0x64, 0x72, 0x65, 0x73, 0x73, 0x20, 0x26, 0x20, 0x6d, 0x61, 0x73, 0x6b, 0x29
        /*0010*/ 	.byte	0x20, 0x3d, 0x3d, 0x20, 0x30, 0x00
	.type		$str$28,@object
	.size		$str$28,($str$26 - $str$28)
$str$28:
        /*0016*/ 	.byte	0x2f, 0x74, 0x6d, 0x70, 0x2f, 0x63, 0x75, 0x74, 0x6c, 0x61, 0x73, 0x73, 0x5f, 0x73, 0x77, 0x65
        /*0026*/ 	.byte	0x65, 0x70, 0x5f, 0x73, 0x72, 0x63, 0x2f, 0x69, 0x6e, 0x63, 0x6c, 0x75, 0x64, 0x65, 0x2f, 0x63
        /*0036*/ 	.byte	0x75, 0x74, 0x65, 0x2f, 0x70, 0x6f, 0x69, 0x6e, 0x74, 0x65, 0x72, 0x5f, 0x66, 0x6c, 0x61, 0x67
        /*0046*/ 	.byte	0x67, 0x65, 0x64, 0x2e, 0x68, 0x70, 0x70, 0x00
	.type		$str$26,@object
	.size		$str$26,($str$25 - $str$26)
$str$26:
        /*004e*/ 	.byte	0x2f, 0x74, 0x6d, 0x70, 0x2f, 0x63, 0x75, 0x74, 0x6c, 0x61, 0x73, 0x73, 0x5f, 0x73, 0x77, 0x65
        /*005e*/ 	.byte	0x65, 0x70, 0x5f, 0x73, 0x72, 0x63, 0x2f, 0x69, 0x6e, 0x63, 0x6c, 0x75, 0x64, 0x65, 0x2f, 0x63
        /*006e*/ 	.byte	0x75, 0x74, 0x65, 0x2f, 0x61, 0x74, 0x6f, 0x6d, 0x2f, 0x63, 0x6f, 0x70, 0x79, 0x5f, 0x74, 0x72
        /*007e*/ 	.byte	0x61, 0x69, 0x74, 0x73, 0x5f, 0x73, 0x6d, 0x31, 0x30, 0x30, 0x2e, 0x68, 0x70, 0x70, 0x00
	.type		$str$25,@object
	.size		$str$25,(__unnamed_1 - $str$25)
$str$25:
        /*008d*/ 	.byte	0x28, 0x28, 0x75, 0x69, 0x6e, 0x74, 0x33, 0x32, 0x5f, 0x74, 0x28, 0x74, 0x68, 0x72, 0x65, 0x61
        /*009d*/ 	.byte	0x64, 0x49, 0x64, 0x78, 0x2e, 0x78, 0x29, 0x20, 0x2f, 0x20, 0x33, 0x32, 0x29, 0x20, 0x25, 0x20
        /*00ad*/ 	.byte	0x34, 0x29, 0x20, 0x3d, 0x3d, 0x20, 0x28, 0x28, 0x28, 0x74, 0x6d, 0x65, 0x6d, 0x5f, 0x61, 0x64
        /*00bd*/ 	.byte	0x64, 0x72, 0x20, 0x3e, 0x3e, 0x20, 0x31, 0x36, 0x29, 0x20, 0x2f, 0x20, 0x33, 0x32, 0x29, 0x20
        /*00cd*/ 	.byte	0x25, 0x20, 0x34, 0x29, 0x00
	.type		__unnamed_1,@object
	.size		__unnamed_1,(__unnamed_2 - __unnamed_1)
__unnamed_1:
        /*00d2*/ 	.byte	0x61, 0x75, 0x74, 0x6f, 0x20, 0x63, 0x75, 0x74, 0x65, 0x3a, 0x3a, 0x61, 0x73, 0x5f, 0x70, 0x6f
        /* <DEDUP_REMOVED lines=24> */
        /*0262*/ 	.byte	0x31, 0x32, 0x36, 0x34, 0x3e, 0x3e, 0x3e, 0x3e, 0x5d, 0x00
	.type		__unnamed_2,@object
	.size		__unnamed_2,(.L_2 - __unnamed_2)
__unnamed_2:
        /* <DEDUP_REMOVED lines=42> */
        /*050c*/ 	.byte	0x3e, 0x5d, 0x00
.L_2:


//--------------------- .nv.shared._ZN7cutlass13device_kernelINS_4gemm6kernel13GemmUniversalIN4cute5tupleIJiiiiEEENS1_10collective13CollectiveMmaINS1_35MainloopSm100TmaUmmaWarpSpecializedILi24ELi2ELi4ENS5_IJNS4_1CILi1EEESB_SB_EEEEENS5_IJNSA_ILi64EEENSA_ILi176EEENSA_ILi16EEEEEENS_6half_tENS5_IJlSB_lEEESI_SJ_NS4_8TiledMMAINS4_8MMA_AtomIJNS4_20SM100_MMA_F16BF16_SSISI_SI_fLi64ELi176ELNS4_4UMMA5MajorE0ELSO_0ELNSN_7ScaleInE0ELSP_0EEEEEENS4_6LayoutISC_NS5_IJNSA_ILi0EEEST_ST_EEEEENS5_IJNS4_10UnderscoreESW_SW_EEEEENS4_13SM90_TMA_LOADENS4_14ComposedLayoutINS4_7SwizzleILi1ELi4ELi3EEENS4_18smem_ptr_flag_bitsILi16EEENSS_INS5_IJNSA_ILi8EEESG_EEENS5_IJSG_SB_EEEEEEEvNS4_8identityESZ_S19_vS1A_EENS_8epilogue10collective18CollectiveEpilogueINS1C_23Sm100TmaWarpSpecializedILi2ELi1ELi88ELb1ELb0EEEJSH_NS5_IJNSS_ISE_SB_EENSS_ISF_SB_EEEEESI_SJ_SI_SJ_NS1C_6fusion15FusionCallbacksIS1G_NS1K_17LinearCombinationISI_fSI_fLNS_15FloatRoundStyleE2EEESH_S1J_JEEENS4_5SM1004TMEM4LOAD26SM100_TMEM_LOAD_16dp256b2xESZ_S19_NS4_17SM75_U32x4_LDSM_NENS4_14SM90_TMA_STOREES19_NS4_17SM90_U32x4_STSM_NENS4_39AutoVectorizingCopyWithAssumedAlignmentILi128EEEEEEvvEEEEvNT_6ParamsE --------------------------
	.section	.nv.shared._ZN7cutlass13device_kernelINS_4gemm6kernel13GemmUniversalIN4cute5tupleIJiiiiEEENS1_10collective13CollectiveMmaINS1_35MainloopSm100TmaUmmaWarpSpecializedILi24ELi2ELi4ENS5_IJNS4_1CILi1EEESB_SB_EEEEENS5_IJNSA_ILi64EEENSA_ILi176EEENSA_ILi16EEEEEENS_6half_tENS5_IJlSB_lEEESI_SJ_NS4_8TiledMMAINS4_8MMA_AtomIJNS4_20SM100_MMA_F16BF16_SSISI_SI_fLi64ELi176ELNS4_4UMMA5MajorE0ELSO_0ELNSN_7ScaleInE0ELSP_0EEEEEENS4_6LayoutISC_NS5_IJNSA_ILi0EEEST_ST_EEEEENS5_IJNS4_10UnderscoreESW_SW_EEEEENS4_13SM90_TMA_LOADENS4_14ComposedLayoutINS4_7SwizzleILi1ELi4ELi3EEENS4_18smem_ptr_flag_bitsILi16EEENSS_INS5_IJNSA_ILi8EEESG_EEENS5_IJSG_SB_EEEEEEEvNS4_8identityESZ_S19_vS1A_EENS_8epilogue10collective18CollectiveEpilogueINS1C_23Sm100TmaWarpSpecializedILi2ELi1ELi88ELb1ELb0EEEJSH_NS5_IJNSS_ISE_SB_EENSS_ISF_SB_EEEEESI_SJ_SI_SJ_NS1C_6fusion15FusionCallbacksIS1G_NS1K_17LinearCombinationISI_fSI_fLNS_15FloatRoundStyleE2EEESH_S1J_JEEENS4_5SM1004TMEM4LOAD26SM100_TMEM_LOAD_16dp256b2xESZ_S19_NS4_17SM75_U32x4_LDSM_NENS4_14SM90_TMA_STOREES19_NS4_17SM90_U32x4_STSM_NENS4_39AutoVectorizingCopyWithAssumedAlignmentILi128EEEEEEvvEEEEvNT_6ParamsE,"aw",@nobits
	.sectionflags	@""
	.align	16
	.zero		1024


//--------------------- .nv.shared.reserved.0     --------------------------
	.section	.nv.shared.reserved.0,"aw",@nobits
	.weak		__nv_reservedSMEM_offset_0_alias
	.size		__nv_reservedSMEM_offset_0_alias, 0, 64
	.other		__nv_reservedSMEM_offset_0_alias,@"STO_CUDA_RESERVED_SHARED STV_DEFAULT"
__nv_reservedSMEM_offset_0_alias:
	.zero		0
.nv.shared.reserved.0:
	.zero		64
	.weak		__nv_reservedSMEM_tcgen05_partition
	.type		__nv_reservedSMEM_tcgen05_partition,@object
	.size		__nv_reservedSMEM_tcgen05_partition,(.L_0 - __nv_reservedSMEM_tcgen05_partition)
__nv_reservedSMEM_tcgen05_partition:
	.zero		32
.L_0:


//--------------------- .nv.global                --------------------------
	.section	.nv.global,"aw",@nobits
.nv.global:
	.type		_ZN40_INTERNAL_8b132b63_4_k_cu_78330adb_249664cute1_E,@object
	.size		_ZN40_INTERNAL_8b132b63_4_k_cu_78330adb_249664cute1_E,(_ZN40_INTERNAL_8b132b63_4_k_cu_78330adb_249664cuda3std3__45__cpo6cbeginE - _ZN40_INTERNAL_8b132b63_4_k_cu_78330adb_249664cute1_E)
_ZN40_INTERNAL_8b132b63_4_k_cu_78330adb_249664cute1_E:
	.zero		1
	.type		_ZN40_INTERNAL_8b132b63_4_k_cu_78330adb_249664cuda3std3__45__cpo6cbeginE,@object
	.size		_ZN40_INTERNAL_8b132b63_4_k_cu_78330adb_249664cuda3std3__45__cpo6cbeginE,(_ZN40_INTERNAL_8b132b63_4_k_cu_78330adb_249664cuda3std3__48in_placeE - _ZN40_INTERNAL_8b132b63_4_k_cu_78330adb_249664cuda3std3__45__cpo6cbeginE)
_ZN40_INTERNAL_8b132b63_4_k_cu_78330adb_249664cuda3std3__45__cpo6cbeginE:
	.zero		1
	.type		_ZN40_INTERNAL_8b132b63_4_k_cu_78330adb_249664cuda3std3__48in_placeE,@object
	.size		_ZN40_INTERNAL_8b132b63_4_k_cu_78330adb_249664cuda3std3__48in_placeE,(_ZN40_INTERNAL_8b132b63_4_k_cu_78330adb_249664cuda3std6ranges3__45__cpo9iter_moveE - _ZN40_INTERNAL_8b132b63_4_k_cu_78330adb_249664cuda3std3__48in_placeE)
_ZN40_INTERNAL_8b132b63_4_k_cu_78330adb_249664cuda3std3__48in_placeE:
	.zero		1
	.type		_ZN40_INTERNAL_8b132b63_4_k_cu_78330adb_249664cuda3std6ranges3__45__cpo9iter_moveE,@object
	.size		_ZN40_INTERNAL_8b132b63_4_k_cu_78330adb_249664cuda3std6ranges3__45__cpo9iter_moveE,(_ZN40_INTERNAL_8b132b63_4_k_cu_78330adb_249664cuda3std3__45__cpo5beginE - _ZN40_INTERNAL_8b132b63_4_k_cu_78330adb_249664cuda3std6ranges3__45__cpo9iter_moveE)
_ZN40_INTERNAL_8b132b63_4_k_cu_78330adb_249664cuda3std6ranges3__45__cpo9iter_moveE:
	.zero		1
	.type		_ZN40_INTERNAL_8b132b63_4_k_cu_78330adb_249664cuda3std3__45__cpo5beginE,@object
	.size		_ZN40_INTERNAL_8b132b63_4_k_cu_78330adb_249664cuda3std3__45__cpo5beginE,(_ZN40_INTERNAL_8b132b63_4_k_cu_78330adb_249664cuda3std3__442_GLOBAL__N__8b132b63_4_k_cu_78330adb_249666ignoreE - _ZN40_INTERNAL_8b132b63_4_k_cu_78330adb_249664cuda3std3__45__cpo5beginE)
_ZN40_INTERNAL_8b132b63_4_k_cu_78330adb_249664cuda3std3__45__cpo5beginE:
	.zero		1
	.type		_ZN40_INTERNAL_8b132b63_4_k_cu_78330adb_249664cuda3std3__442_GLOBAL__N__8b132b63_4_k_cu_78330adb_249666ignoreE,@object
	.size		_ZN40_INTERNAL_8b132b63_4_k_cu_78330adb_249664cuda3std3__442_GLOBAL__N__8b132b63_4_k_cu_78330adb_249666ignoreE,(_ZN40_INTERNAL_8b132b63_4_k_cu_78330adb_249664cute7productE - _ZN40_INTERNAL_8b132b63_4_k_cu_78330adb_249664cuda3std3__442_GLOBAL__N__8b132b63_4_k_cu_78330adb_249666ignoreE)
_ZN40_INTERNAL_8b132b63_4_k_cu_78330adb_249664cuda3std3__442_GLOBAL__N__8b132b63_4_k_cu_78330adb_249666ignoreE:
	.zero		1
	.type		_ZN40_INTERNAL_8b132b63_4_k_cu_78330adb_249664cute7productE,@object
	.size		_ZN40_INTERNAL_8b132b63_4_k_cu_78330adb_249664cute7productE,(_ZN40_INTERNAL_8b132b63_4_k_cu_78330adb_249664cuda3std3__45__cpo3endE - _ZN40_INTERNAL_8b132b63_4_k_cu_78330adb_249664cute7productE)
_ZN40_INTERNAL_8b132b63_4_k_cu_78330adb_249664cute7productE:
	.zero		1
	.type		_ZN40_INTERNAL_8b132b63_4_k_cu_78330adb_249664cuda3std3__45__cpo3endE,@object
	.size		_ZN40_INTERNAL_8b132b63_4_k_cu_78330adb_249664cuda3std3__45__cpo3endE,(_ZN40_INTERNAL_8b132b63_4_k_cu_78330adb_249664cuda3std3__419piecewise_constructE - _ZN40_INTERNAL_8b132b63_4_k_cu_78330adb_249664cuda3std3__45__cpo3endE)
_ZN40_INTERNAL_8b132b63_4_k_cu_78330adb_249664cuda3std3__45__cpo3endE:
	.zero		1
	.type		_ZN40_INTERNAL_8b132b63_4_k_cu_78330adb_249664cuda3std3__419piecewise_constructE,@object
	.size		_ZN40_INTERNAL_8b132b63_4_k_cu_78330adb_249664cuda3std3__419piecewise_constructE,(_ZN40_INTERNAL_8b132b63_4_k_cu_78330adb_249664cuda3std3__45__cpo4cendE - _ZN40_INTERNAL_8b132b63_4_k_cu_78330adb_249664cuda3std3__419piecewise_constructE)
_ZN40_INTERNAL_8b132b63_4_k_cu_78330adb_249664cuda3std3__419piecewise_constructE:
	.zero		1
	.type		_ZN40_INTERNAL_8b132b63_4_k_cu_78330adb_249664cuda3std3__45__cpo4cendE,@object
	.size		_ZN40_INTERNAL_8b132b63_4_k_cu_78330adb_249664cuda3std3__45__cpo4cendE,(_ZN40_INTERNAL_8b132b63_4_k_cu_78330adb_249664cuda3std6ranges3__45__cpo4swapE - _ZN40_INTERNAL_8b132b63_4_k_cu_78330adb_249664cuda3std3__45__cpo4cendE)
_ZN40_INTERNAL_8b132b63_4_k_cu_78330adb_249664cuda3std3__45__cpo4cendE:
	.zero		1
	.type		_ZN40_INTERNAL_8b132b63_4_k_cu_78330adb_249664cuda3std6ranges3__45__cpo4swapE,@object
	.size		_ZN40_INTERNAL_8b132b63_4_k_cu_78330adb_249664cuda3std6ranges3__45__cpo4swapE,(.L_10 - _ZN40_INTERNAL_8b132b63_4_k_cu_78330adb_249664cuda3std6ranges3__45__cpo4swapE)
_ZN40_INTERNAL_8b132b63_4_k_cu_78330adb_249664cuda3std6ranges3__45__cpo4swapE:
	.zero		1
.L_10:


//--------------------- .nv.constant0._ZN7cutlass13device_kernelINS_4gemm6kernel13GemmUniversalIN4cute5tupleIJiiiiEEENS1_10collective13CollectiveMmaINS1_35MainloopSm100TmaUmmaWarpSpecializedILi24ELi2ELi4ENS5_IJNS4_1CILi1EEESB_SB_EEEEENS5_IJNSA_ILi64EEENSA_ILi176EEENSA_ILi16EEEEEENS_6half_tENS5_IJlSB_lEEESI_SJ_NS4_8TiledMMAINS4_8MMA_AtomIJNS4_20SM100_MMA_F16BF16_SSISI_SI_fLi64ELi176ELNS4_4UMMA5MajorE0ELSO_0ELNSN_7ScaleInE0ELSP_0EEEEEENS4_6LayoutISC_NS5_IJNSA_ILi0EEEST_ST_EEEEENS5_IJNS4_10UnderscoreESW_SW_EEEEENS4_13SM90_TMA_LOADENS4_14ComposedLayoutINS4_7SwizzleILi1ELi4ELi3EEENS4_18smem_ptr_flag_bitsILi16EEENSS_INS5_IJNSA_ILi8EEESG_EEENS5_IJSG_SB_EEEEEEEvNS4_8identityESZ_S19_vS1A_EENS_8epilogue10collective18CollectiveEpilogueINS1C_23Sm100TmaWarpSpecializedILi2ELi1ELi88ELb1ELb0EEEJSH_NS5_IJNSS_ISE_SB_EENSS_ISF_SB_EEEEESI_SJ_SI_SJ_NS1C_6fusion15FusionCallbacksIS1G_NS1K_17LinearCombinationISI_fSI_fLNS_15FloatRoundStyleE2EEESH_S1J_JEEENS4_5SM1004TMEM4LOAD26SM100_TMEM_LOAD_16dp256b2xESZ_S19_NS4_17SM75_U32x4_LDSM_NENS4_14SM90_TMA_STOREES19_NS4_17SM90_U32x4_STSM_NENS4_39AutoVectorizingCopyWithAssumedAlignmentILi128EEEEEEvvEEEEvNT_6ParamsE --------------------------
	.section	.nv.constant0._ZN7cutlass13device_kernelINS_4gemm6kernel13GemmUniversalIN4cute5tupleIJiiiiEEENS1_10collective13CollectiveMmaINS1_35MainloopSm100TmaUmmaWarpSpecializedILi24ELi2ELi4ENS5_IJNS4_1CILi1EEESB_SB_EEEEENS5_IJNSA_ILi64EEENSA_ILi176EEENSA_ILi16EEEEEENS_6half_tENS5_IJlSB_lEEESI_SJ_NS4_8TiledMMAINS4_8MMA_AtomIJNS4_20SM100_MMA_F16BF16_SSISI_SI_fLi64ELi176ELNS4_4UMMA5MajorE0ELSO_0ELNSN_7ScaleInE0ELSP_0EEEEEENS4_6LayoutISC_NS5_IJNSA_ILi0EEEST_ST_EEEEENS5_IJNS4_10UnderscoreESW_SW_EEEEENS4_13SM90_TMA_LOADENS4_14ComposedLayoutINS4_7SwizzleILi1ELi4ELi3EEENS4_18smem_ptr_flag_bitsILi16EEENSS_INS5_IJNSA_ILi8EEESG_EEENS5_IJSG_SB_EEEEEEEvNS4_8identityESZ_S19_vS1A_EENS_8epilogue10collective18CollectiveEpilogueINS1C_23Sm100TmaWarpSpecializedILi2ELi1ELi88ELb1ELb0EEEJSH_NS5_IJNSS_ISE_SB_EENSS_ISF_SB_EEEEESI_SJ_SI_SJ_NS1C_6fusion15FusionCallbacksIS1G_NS1K_17LinearCombinationISI_fSI_fLNS_15FloatRoundStyleE2EEESH_S1J_JEEENS4_5SM1004TMEM4LOAD26SM100_TMEM_LOAD_16dp256b2xESZ_S19_NS4_17SM75_U32x4_LDSM_NENS4_14SM90_TMA_STOREES19_NS4_17SM90_U32x4_STSM_NENS4_39AutoVectorizingCopyWithAssumedAlignmentILi128EEEEEEvvEEEEvNT_6ParamsE,"a",@progbits
	.sectionflags	@""
	.align	4
.nv.constant0._ZN7cutlass13device_kernelINS_4gemm6kernel13GemmUniversalIN4cute5tupleIJiiiiEEENS1_10collective13CollectiveMmaINS1_35MainloopSm100TmaUmmaWarpSpecializedILi24ELi2ELi4ENS5_IJNS4_1CILi1EEESB_SB_EEEEENS5_IJNSA_ILi64EEENSA_ILi176EEENSA_ILi16EEEEEENS_6half_tENS5_IJlSB_lEEESI_SJ_NS4_8TiledMMAINS4_8MMA_AtomIJNS4_20SM100_MMA_F16BF16_SSISI_SI_fLi64ELi176ELNS4_4UMMA5MajorE0ELSO_0ELNSN_7ScaleInE0ELSP_0EEEEEENS4_6LayoutISC_NS5_IJNSA_ILi0EEEST_ST_EEEEENS5_IJNS4_10UnderscoreESW_SW_EEEEENS4_13SM90_TMA_LOADENS4_14ComposedLayoutINS4_7SwizzleILi1ELi4ELi3EEENS4_18smem_ptr_flag_bitsILi16EEENSS_INS5_IJNSA_ILi8EEESG_EEENS5_IJSG_SB_EEEEEEEvNS4_8identityESZ_S19_vS1A_EENS_8epilogue10collective18CollectiveEpilogueINS1C_23Sm100TmaWarpSpecializedILi2ELi1ELi88ELb1ELb0EEEJSH_NS5_IJNSS_ISE_SB_EENSS_ISF_SB_EEEEESI_SJ_SI_SJ_NS1C_6fusion15FusionCallbacksIS1G_NS1K_17LinearCombinationISI_fSI_fLNS_15FloatRoundStyleE2EEESH_S1J_JEEENS4_5SM1004TMEM4LOAD26SM100_TMEM_LOAD_16dp256b2xESZ_S19_NS4_17SM75_U32x4_LDSM_NENS4_14SM90_TMA_STOREES19_NS4_17SM90_U32x4_STSM_NENS4_39AutoVectorizingCopyWithAssumedAlignmentILi128EEEEEEvvEEEEvNT_6ParamsE:
	.zero		2944


//--------------------- SYMBOLS --------------------------

	.type		.nv.reservedSmem.offset0,@object
	.size		.nv.reservedSmem.offset0,0x4
	.type		.nv.reservedSmem.cap,@object
	.size		.nv.reservedSmem.cap,0x4
	.type		__assertfail,@function
